	.target	sm_100a

	.elftype	@"ET_EXEC"


//--------------------- .note.nv.tkinfo           --------------------------
	.section	.note.nv.tkinfo,"",@"SHT_NOTE"
	.sectionflags	@"SHF_NOTE_NV_TKINFO"
	.tkinfo
        /*0018*/ 	.word	0x00000002
        /*0030*/ 	.string	""
        /*0030*/ 	.string	"ptxas"
        /*0030*/ 	.string	"Cuda compilation tools, release 13.0, V13.0.88"
        /*0030*/ 	.string	"Build cuda_13.0.r13.0/compiler.36424714_0"
        /*0030*/ 	.string	"-arch sm_100a -m 64 "



//--------------------- .note.nv.cuinfo           --------------------------
	.section	.note.nv.cuinfo,"",@"SHT_NOTE"
	.sectionflags	@"SHF_NOTE_NV_CUINFO"
        /*0018*/ 	.short	0x0002
        /*001a*/ 	.short	0x0064
        /*001c*/ 	.short	0x0082
	.zero		2


//--------------------- .nv.info                  --------------------------
	.section	.nv.info,"",@"SHT_CUDA_INFO"
	.align	4


	//----- nvinfo : EIATTR_REGCOUNT
	.align		4
        /*0000*/ 	.byte	0x04, 0x2f
        /*0002*/ 	.short	(.L_19 - .L_18)
	.align		4
.L_18:
        /*0004*/ 	.word	index@(_ZN7cutlass13device_kernelINS_4gemm6kernel13GemmUniversalIN4cute5tupleIJiiiiEEENS1_10collective13CollectiveMmaINS1_35MainloopSm100TmaUmmaWarpSpecializedILi4ELi2ELi4ENS5_IJNS4_1CILi2EEENSA_ILi1EEESC_EEEEENS5_IJNSA_ILi128EEENSA_ILi256EEESF_EEENS_10bfloat16_tENS5_IJlSC_lEEESI_SJ_NS4_8TiledMMAINS4_8MMA_AtomIJNS4_26SM100_MMA_F16BF16_2x1SM_SSISI_SI_fLi128ELi256ELNS4_4UMMA5MajorE0ELSO_0ELNSN_7ScaleInE0ELSP_0EEEEEENS4_6LayoutINS5_IJSC_SC_SC_EEENS5_IJNSA_ILi0EEESU_SU_EEEEENS5_IJNS4_10UnderscoreESX_SX_EEEEENS4_18SM100_TMA_2SM_LOADENS4_14ComposedLayoutINS4_7SwizzleILi3ELi4ELi3EEENS4_18smem_ptr_flag_bitsILi16EEENSS_INS5_IJNSA_ILi8EEENSA_ILi64EEEEEENS5_IJS17_SC_EEEEEEEvNS4_8identityES10_S1B_vS1C_EENS_8epilogue10collective18CollectiveEpilogueINS1E_23Sm100TmaWarpSpecializedILi4ELi2ELi32ELb1ELb0EEEJNS5_IJS17_SG_SF_EEENS5_IJNSS_IS17_SC_EENSS_INS5_IJNSA_ILi32EEESB_EEENS5_IJSC_SF_EEEEEEEESI_SJ_SI_SJ_NS1E_6fusion15FusionCallbacksIS1I_NS1Q_17LinearCombinationISI_fSI_fLNS_15FloatRoundStyleE2EEES1J_S1P_JEEENS4_5SM1004TMEM4LOAD26SM100_TMEM_LOAD_32dp32b32xENS4_13SM90_TMA_LOADENS11_INS12_ILi2ELi4ELi3EEES15_NSS_INS5_IJS16_S1L_EEENS5_IJS1L_SC_EEEEEEENS4_39AutoVectorizingCopyWithAssumedAlignmentILi128EEENS4_14SM90_TMA_STOREES25_S27_S27_EEEvvEEEEvNT_6ParamsE)
        /*0008*/ 	.word	0x00000073


	//----- nvinfo : EIATTR_FRAME_SIZE
	.align		4
.L_19:
        /*000c*/ 	.byte	0x04, 0x11
        /*000e*/ 	.short	(.L_21 - .L_20)
	.align		4
.L_20:
        /*0010*/ 	.word	index@($__internal_2_$__cuda_sm10x_tcgen05_guardrail_trap_unallocated_columns_being_dealloced)
        /*0014*/ 	.word	0x00000000


	//----- nvinfo : EIATTR_FRAME_SIZE
	.align		4
.L_21:
        /*0018*/ 	.byte	0x04, 0x11
        /*001a*/ 	.short	(.L_23 - .L_22)
	.align		4
.L_22:
        /*001c*/ 	.word	index@($__internal_1_$__cuda_sm10x_tcgen05_guardrail_trap_phase_invalid_during_alloc)
        /*0020*/ 	.word	0x00000000


	//----- nvinfo : EIATTR_FRAME_SIZE
	.align		4
.L_23:
        /*0024*/ 	.byte	0x04, 0x11
        /*0026*/ 	.short	(.L_25 - .L_24)
	.align		4
.L_24:
        /*0028*/ 	.word	index@($__internal_0_$__cuda_sm10x_tcgen05_guardrail_trap_col_being_dealloced_not_returned_by_alloc)
        /*002c*/ 	.word	0x00000000


	//----- nvinfo : EIATTR_FRAME_SIZE
	.align		4
.L_25:
        /*0030*/ 	.byte	0x04, 0x11
        /*0032*/ 	.short	(.L_27 - .L_26)
	.align		4
.L_26:
        /*0034*/ 	.word	index@(_ZN7cutlass13device_kernelINS_4gemm6kernel13GemmUniversalIN4cute5tupleIJiiiiEEENS1_10collective13CollectiveMmaINS1_35MainloopSm100TmaUmmaWarpSpecializedILi4ELi2ELi4ENS5_IJNS4_1CILi2EEENSA_ILi1EEESC_EEEEENS5_IJNSA_ILi128EEENSA_ILi256EEESF_EEENS_10bfloat16_tENS5_IJlSC_lEEESI_SJ_NS4_8TiledMMAINS4_8MMA_AtomIJNS4_26SM100_MMA_F16BF16_2x1SM_SSISI_SI_fLi128ELi256ELNS4_4UMMA5MajorE0ELSO_0ELNSN_7ScaleInE0ELSP_0EEEEEENS4_6LayoutINS5_IJSC_SC_SC_EEENS5_IJNSA_ILi0EEESU_SU_EEEEENS5_IJNS4_10UnderscoreESX_SX_EEEEENS4_18SM100_TMA_2SM_LOADENS4_14ComposedLayoutINS4_7SwizzleILi3ELi4ELi3EEENS4_18smem_ptr_flag_bitsILi16EEENSS_INS5_IJNSA_ILi8EEENSA_ILi64EEEEEENS5_IJS17_SC_EEEEEEEvNS4_8identityES10_S1B_vS1C_EENS_8epilogue10collective18CollectiveEpilogueINS1E_23Sm100TmaWarpSpecializedILi4ELi2ELi32ELb1ELb0EEEJNS5_IJS17_SG_SF_EEENS5_IJNSS_IS17_SC_EENSS_INS5_IJNSA_ILi32EEESB_EEENS5_IJSC_SF_EEEEEEEESI_SJ_SI_SJ_NS1E_6fusion15FusionCallbacksIS1I_NS1Q_17LinearCombinationISI_fSI_fLNS_15FloatRoundStyleE2EEES1J_S1P_JEEENS4_5SM1004TMEM4LOAD26SM100_TMEM_LOAD_32dp32b32xENS4_13SM90_TMA_LOADENS11_INS12_ILi2ELi4ELi3EEES15_NSS_INS5_IJS16_S1L_EEENS5_IJS1L_SC_EEEEEEENS4_39AutoVectorizingCopyWithAssumedAlignmentILi128EEENS4_14SM90_TMA_STOREES25_S27_S27_EEEvvEEEEvNT_6ParamsE)
        /*0038*/ 	.word	0x00000000


	//----- nvinfo : EIATTR_MIN_STACK_SIZE
	.align		4
.L_27:
        /*003c*/ 	.byte	0x04, 0x12
        /*003e*/ 	.short	(.L_29 - .L_28)
	.align		4
.L_28:
        /*0040*/ 	.word	index@(_ZN7cutlass13device_kernelINS_4gemm6kernel13GemmUniversalIN4cute5tupleIJiiiiEEENS1_10collective13CollectiveMmaINS1_35MainloopSm100TmaUmmaWarpSpecializedILi4ELi2ELi4ENS5_IJNS4_1CILi2EEENSA_ILi1EEESC_EEEEENS5_IJNSA_ILi128EEENSA_ILi256EEESF_EEENS_10bfloat16_tENS5_IJlSC_lEEESI_SJ_NS4_8TiledMMAINS4_8MMA_AtomIJNS4_26SM100_MMA_F16BF16_2x1SM_SSISI_SI_fLi128ELi256ELNS4_4UMMA5MajorE0ELSO_0ELNSN_7ScaleInE0ELSP_0EEEEEENS4_6LayoutINS5_IJSC_SC_SC_EEENS5_IJNSA_ILi0EEESU_SU_EEEEENS5_IJNS4_10UnderscoreESX_SX_EEEEENS4_18SM100_TMA_2SM_LOADENS4_14ComposedLayoutINS4_7SwizzleILi3ELi4ELi3EEENS4_18smem_ptr_flag_bitsILi16EEENSS_INS5_IJNSA_ILi8EEENSA_ILi64EEEEEENS5_IJS17_SC_EEEEEEEvNS4_8identityES10_S1B_vS1C_EENS_8epilogue10collective18CollectiveEpilogueINS1E_23Sm100TmaWarpSpecializedILi4ELi2ELi32ELb1ELb0EEEJNS5_IJS17_SG_SF_EEENS5_IJNSS_IS17_SC_EENSS_INS5_IJNSA_ILi32EEESB_EEENS5_IJSC_SF_EEEEEEEESI_SJ_SI_SJ_NS1E_6fusion15FusionCallbacksIS1I_NS1Q_17LinearCombinationISI_fSI_fLNS_15FloatRoundStyleE2EEES1J_S1P_JEEENS4_5SM1004TMEM4LOAD26SM100_TMEM_LOAD_32dp32b32xENS4_13SM90_TMA_LOADENS11_INS12_ILi2ELi4ELi3EEES15_NSS_INS5_IJS16_S1L_EEENS5_IJS1L_SC_EEEEEEENS4_39AutoVectorizingCopyWithAssumedAlignmentILi128EEENS4_14SM90_TMA_STOREES25_S27_S27_EEEvvEEEEvNT_6ParamsE)
        /*0044*/ 	.word	0x00000000
.L_29:


//--------------------- .nv.compat                --------------------------
	.section	.nv.compat,"",@"SHT_CUDA_COMPAT_INFO"
	.align	4
        /*0000*/ 	.byte	0x02, 0x09, 0x01, 0x00, 0x02, 0x02, 0x02, 0x00, 0x02, 0x05, 0x05, 0x00, 0x03, 0x07, 0x01, 0x01
        /*0010*/ 	.byte	0x02, 0x03, 0x01, 0x00, 0x02, 0x06, 0x01, 0x00, 0x04, 0x0b, 0x08, 0x00, 0x09, 0x00, 0x00, 0x00
        /*0020*/ 	.byte	0x00, 0x00, 0x00, 0x00


//--------------------- .nv.info._ZN7cutlass13device_kernelINS_4gemm6kernel13GemmUniversalIN4cute5tupleIJiiiiEEENS1_10collective13CollectiveMmaINS1_35MainloopSm100TmaUmmaWarpSpecializedILi4ELi2ELi4ENS5_IJNS4_1CILi2EEENSA_ILi1EEESC_EEEEENS5_IJNSA_ILi128EEENSA_ILi256EEESF_EEENS_10bfloat16_tENS5_IJlSC_lEEESI_SJ_NS4_8TiledMMAINS4_8MMA_AtomIJNS4_26SM100_MMA_F16BF16_2x1SM_SSISI_SI_fLi128ELi256ELNS4_4UMMA5MajorE0ELSO_0ELNSN_7ScaleInE0ELSP_0EEEEEENS4_6LayoutINS5_IJSC_SC_SC_EEENS5_IJNSA_ILi0EEESU_SU_EEEEENS5_IJNS4_10UnderscoreESX_SX_EEEEENS4_18SM100_TMA_2SM_LOADENS4_14ComposedLayoutINS4_7SwizzleILi3ELi4ELi3EEENS4_18smem_ptr_flag_bitsILi16EEENSS_INS5_IJNSA_ILi8EEENSA_ILi64EEEEEENS5_IJS17_SC_EEEEEEEvNS4_8identityES10_S1B_vS1C_EENS_8epilogue10collective18CollectiveEpilogueINS1E_23Sm100TmaWarpSpecializedILi4ELi2ELi32ELb1ELb0EEEJNS5_IJS17_SG_SF_EEENS5_IJNSS_IS17_SC_EENSS_INS5_IJNSA_ILi32EEESB_EEENS5_IJSC_SF_EEEEEEEESI_SJ_SI_SJ_NS1E_6fusion15FusionCallbacksIS1I_NS1Q_17LinearCombinationISI_fSI_fLNS_15FloatRoundStyleE2EEES1J_S1P_JEEENS4_5SM1004TMEM4LOAD26SM100_TMEM_LOAD_32dp32b32xENS4_13SM90_TMA_LOADENS11_INS12_ILi2ELi4ELi3EEES15_NSS_INS5_IJS16_S1L_EEENS5_IJS1L_SC_EEEEEEENS4_39AutoVectorizingCopyWithAssumedAlignmentILi128EEENS4_14SM90_TMA_STOREES25_S27_S27_EEEvvEEEEvNT_6ParamsE --------------------------
	.section	.nv.info._ZN7cutlass13device_kernelINS_4gemm6kernel13GemmUniversalIN4cute5tupleIJiiiiEEENS1_10collective13CollectiveMmaINS1_35MainloopSm100TmaUmmaWarpSpecializedILi4ELi2ELi4ENS5_IJNS4_1CILi2EEENSA_ILi1EEESC_EEEEENS5_IJNSA_ILi128EEENSA_ILi256EEESF_EEENS_10bfloat16_tENS5_IJlSC_lEEESI_SJ_NS4_8TiledMMAINS4_8MMA_AtomIJNS4_26SM100_MMA_F16BF16_2x1SM_SSISI_SI_fLi128ELi256ELNS4_4UMMA5MajorE0ELSO_0ELNSN_7ScaleInE0ELSP_0EEEEEENS4_6LayoutINS5_IJSC_SC_SC_EEENS5_IJNSA_ILi0EEESU_SU_EEEEENS5_IJNS4_10UnderscoreESX_SX_EEEEENS4_18SM100_TMA_2SM_LOADENS4_14ComposedLayoutINS4_7SwizzleILi3ELi4ELi3EEENS4_18smem_ptr_flag_bitsILi16EEENSS_INS5_IJNSA_ILi8EEENSA_ILi64EEEEEENS5_IJS17_SC_EEEEEEEvNS4_8identityES10_S1B_vS1C_EENS_8epilogue10collective18CollectiveEpilogueINS1E_23Sm100TmaWarpSpecializedILi4ELi2ELi32ELb1ELb0EEEJNS5_IJS17_SG_SF_EEENS5_IJNSS_IS17_SC_EENSS_INS5_IJNSA_ILi32EEESB_EEENS5_IJSC_SF_EEEEEEEESI_SJ_SI_SJ_NS1E_6fusion15FusionCallbacksIS1I_NS1Q_17LinearCombinationISI_fSI_fLNS_15FloatRoundStyleE2EEES1J_S1P_JEEENS4_5SM1004TMEM4LOAD26SM100_TMEM_LOAD_32dp32b32xENS4_13SM90_TMA_LOADENS11_INS12_ILi2ELi4ELi3EEES15_NSS_INS5_IJS16_S1L_EEENS5_IJS1L_SC_EEEEEEENS4_39AutoVectorizingCopyWithAssumedAlignmentILi128EEENS4_14SM90_TMA_STOREES25_S27_S27_EEEvvEEEEvNT_6ParamsE,"",@"SHT_CUDA_INFO"
	.sectionflags	@""
	.align	4


	//----- nvinfo : EIATTR_CUDA_API_VERSION
	.align		4
        /*0000*/ 	.byte	0x04, 0x37
        /*0002*/ 	.short	(.L_31 - .L_30)
.L_30:
        /*0004*/ 	.word	0x00000082


	//----- nvinfo : EIATTR_KPARAM_INFO
	.align		4
.L_31:
        /*0008*/ 	.byte	0x04, 0x17
        /*000a*/ 	.short	(.L_33 - .L_32)
.L_32:
        /*000c*/ 	.word	0x00000000
        /*0010*/ 	.short	0x0000
        /*0012*/ 	.short	0x0000
        /*0014*/ 	.byte	0x00, 0xf0, 0x01, 0x20


	//----- nvinfo : EIATTR_AT_ENTRY_FRAGMENTS
	.align		4
.L_33:
        /*0018*/ 	.byte	0x04, 0x4f
        /*001a*/ 	.short	(.L_35 - .L_34)


	//   ....[0]....
.L_34:
        /*001c*/ 	.word	0x00000007


	//----- nvinfo : EIATTR_RESERVED_SMEM_USED
	.align		4
.L_35:
        /*0020*/ 	.byte	0x01, 0x41
	.zero		2


	//----- nvinfo : EIATTR_SPARSE_MMA_MASK
	.align		4
        /*0024*/ 	.byte	0x03, 0x50
        /*0026*/ 	.short	0x0000


	//----- nvinfo : EIATTR_TCGEN05_2CTA_USED
	.align		4
        /*0028*/ 	.byte	0x01, 0x52
	.zero		2


	//----- nvinfo : EIATTR_MAXREG_COUNT
	.align		4
        /*002c*/ 	.byte	0x03, 0x1b
        /*002e*/ 	.short	0x00ff


	//----- nvinfo : EIATTR_NUM_BARRIERS
	.align		4
        /*0030*/ 	.byte	0x02, 0x4c
        /*0032*/ 	.byte	0x07
	.zero		1


	//----- nvinfo : EIATTR_EXTERNS
	.align		4
        /*0034*/ 	.byte	0x04, 0x0f
        /*0036*/ 	.short	(.L_37 - .L_36)


	//   ....[0]....
	.align		4
.L_36:
        /*0038*/ 	.word	index@(__assertfail)


	//----- nvinfo : EIATTR_MERCURY_ISA_VERSION
	.align		4
.L_37:
        /*003c*/ 	.byte	0x03, 0x5f
        /*003e*/ 	.short	0x0101


	//----- nvinfo : EIATTR_INT_WARP_WIDE_INSTR_OFFSETS
	.align		4
        /*0040*/ 	.byte	0x04, 0x31
        /*0042*/ 	.short	(.L_39 - .L_38)


	//   ....[0]....
.L_38:
        /*0044*/ 	.word	0x00000d10


	//   ....[1]....
        /*0048*/ 	.word	0x00000db0


	//   ....[2]....
        /*004c*/ 	.word	0x00002270


	//   ....[3]....
        /*0050*/ 	.word	0x00004300


	//   ....[4]....
        /*0054*/ 	.word	0x00004330


	//   ....[5]....
        /*0058*/ 	.word	0x00004380


	//   ....[6]....
        /*005c*/ 	.word	0x00004ca0


	//   ....[7]....
        /*0060*/ 	.word	0x00004cc0


	//   ....[8]....
        /*0064*/ 	.word	0x00004da0


	//   ....[9]....
        /*0068*/ 	.word	0x00004e60


	//   ....[10]....
        /*006c*/ 	.word	0x00004e80


	//   ....[11]....
        /*0070*/ 	.word	0x00004f50


	//   ....[12]....
        /*0074*/ 	.word	0x00005040


	//   ....[13]....
        /*0078*/ 	.word	0x00005060


	//   ....[14]....
        /*007c*/ 	.word	0x00005160


	//   ....[15]....
        /*0080*/ 	.word	0x00005310


	//   ....[16]....
        /*0084*/ 	.word	0x00005320


	//   ....[17]....
        /*0088*/ 	.word	0x000054b0


	//----- nvinfo : EIATTR_COOP_GROUP_MASK_REGIDS
	.align		4
.L_39:
        /*008c*/ 	.byte	0x04, 0x29
        /*008e*/ 	.short	(.L_41 - .L_40)


	//   ....[0]....
.L_40:
        /*0090*/ 	.word	0xffffffff


	//   ....[1]....
        /*0094*/ 	.word	0xffffffff


	//   ....[2]....
        /*0098*/ 	.word	0xffffffff


	//   ....[3]....
        /*009c*/ 	.word	0xffffffff


	//   ....[4]....
        /*00a0*/ 	.word	0xffffffff


	//   ....[5]....
        /*00a4*/ 	.word	0xffffffff


	//   ....[6]....
        /*00a8*/ 	.word	0xffffffff


	//   ....[7]....
        /*00ac*/ 	.word	0xffffffff


	//   ....[8]....
        /*00b0*/ 	.word	0xffffffff


	//   ....[9]....
        /*00b4*/ 	.word	0xffffffff


	//   ....[10]....
        /*00b8*/ 	.word	0xffffffff


	//   ....[11]....
        /*00bc*/ 	.word	0xffffffff


	//   ....[12]....
        /*00c0*/ 	.word	0xffffffff


	//   ....[13]....
        /*00c4*/ 	.word	0xffffffff


	//----- nvinfo : EIATTR_COOP_GROUP_INSTR_OFFSETS
	.align		4
.L_41:
        /*00c8*/ 	.byte	0x04, 0x28
        /*00ca*/ 	.short	(.L_43 - .L_42)


	//   ....[0]....
.L_42:
        /*00cc*/ 	.word	0x000000c0


	//   ....[1]....
        /*00d0*/ 	.word	0x00000500


	//   ....[2]....
        /*00d4*/ 	.word	0x00000680


	//   ....[3]....
        /*00d8*/ 	.word	0x00000810


	//   ....[4]....
        /*00dc*/ 	.word	0x00000900


	//   ....[5]....
        /*00e0*/ 	.word	0x00000a60


	//   ....[6]....
        /*00e4*/ 	.word	0x00000bf0


	//   ....[7]....
        /*00e8*/ 	.word	0x00000e30


	//   ....[8]....
        /*00ec*/ 	.word	0x00002150


	//   ....[9]....
        /*00f0*/ 	.word	0x00002f30


	//   ....[10]....
        /*00f4*/ 	.word	0x00003400


	//   ....[11]....
        /*00f8*/ 	.word	0x00003430


	//   ....[12]....
        /*00fc*/ 	.word	0x00004210


	//   ....[13]....
        /*0100*/ 	.word	0x00004420


	//----- nvinfo : EIATTR_VRC_CTA_INIT_COUNT
	.align		4
.L_43:
        /*0104*/ 	.byte	0x02, 0x4a
        /*0106*/ 	.byte	0x80
	.zero		1


	//----- nvinfo : EIATTR_SYSCALL_OFFSETS
	.align		4
        /*0108*/ 	.byte	0x04, 0x46
        /*010a*/ 	.short	(.L_45 - .L_44)


	//   ....[0]....
.L_44:
        /*010c*/ 	.word	0x00005fa0


	//   ....[1]....
        /*0110*/ 	.word	0x00006090


	//   ....[2]....
        /*0114*/ 	.word	0x00006800


	//   ....[3]....
        /*0118*/ 	.word	0x000074c0


	//   ....[4]....
        /*011c*/ 	.word	0x00008160


	//   ....[5]....
        /*0120*/ 	.word	0x00008e00


	//----- nvinfo : EIATTR_MBARRIER_INSTR_OFFSETS
	.align		4
.L_45:
        /*0124*/ 	.byte	0x04, 0x39
        /*0126*/ 	.short	(.L_47 - .L_46)


	//   ....[0]....
.L_46:
        /*0128*/ 	.word	0x000005f0
        /*012c*/ 	.word	0x000000ff
        /*0130*/ 	.word	0x00000000
        /*0134*/ 	.short	0x0100
        /*0136*/ 	.byte	0x08
	.zero		1


	//   ....[1]....
        /*0138*/ 	.word	0x00000600
        /*013c*/ 	.word	0x000000ff
        /*0140*/ 	.word	0x00000020
        /*0144*/ 	.short	0x0100
        /*0146*/ 	.byte	0x08
	.zero		1


	//   ....[2]....
        /*0148*/ 	.word	0x00000610
        /*014c*/ 	.word	0x000000ff
        /*0150*/ 	.word	0x00000008
        /*0154*/ 	.short	0x0100
        /*0156*/ 	.byte	0x08
	.zero		1


	//   ....[3]....
        /*0158*/ 	.word	0x00000620
        /*015c*/ 	.word	0x000000ff
        /*0160*/ 	.word	0x00000028
        /*0164*/ 	.short	0x0100
        /*0166*/ 	.byte	0x08
	.zero		1


	//   ....[4]....
        /*0168*/ 	.word	0x00000630
        /*016c*/ 	.word	0x000000ff
        /*0170*/ 	.word	0x00000010
        /*0174*/ 	.short	0x0100
        /*0176*/ 	.byte	0x08
	.zero		1


	//   ....[5]....
        /*0178*/ 	.word	0x00000640
        /*017c*/ 	.word	0x000000ff
        /*0180*/ 	.word	0x00000030
        /*0184*/ 	.short	0x0100
        /*0186*/ 	.byte	0x08
	.zero		1


	//   ....[6]....
        /*0188*/ 	.word	0x00000650
        /*018c*/ 	.word	0x000000ff
        /*0190*/ 	.word	0x00000018
        /*0194*/ 	.short	0x0100
        /*0196*/ 	.byte	0x08
	.zero		1


	//   ....[7]....
        /*0198*/ 	.word	0x00000660
        /*019c*/ 	.word	0x000000ff
        /*01a0*/ 	.word	0x00000038
        /*01a4*/ 	.short	0x0100
        /*01a6*/ 	.byte	0x08
	.zero		1


	//   ....[8]....
        /*01a8*/ 	.word	0x00000780
        /*01ac*/ 	.word	0x000000ff
        /*01b0*/ 	.word	0x00000040
        /*01b4*/ 	.short	0x0100
        /*01b6*/ 	.byte	0x09
	.zero		1


	//   ....[9]....
        /*01b8*/ 	.word	0x00000790
        /*01bc*/ 	.word	0x000000ff
        /*01c0*/ 	.word	0x00000060
        /*01c4*/ 	.short	0x0100
        /*01c6*/ 	.byte	0x09
	.zero		1


	//   ....[10]....
        /*01c8*/ 	.word	0x000007a0
        /*01cc*/ 	.word	0x000000ff
        /*01d0*/ 	.word	0x00000048
        /*01d4*/ 	.short	0x0100
        /*01d6*/ 	.byte	0x09
	.zero		1


	//   ....[11]....
        /*01d8*/ 	.word	0x000007b0
        /*01dc*/ 	.word	0x000000ff
        /*01e0*/ 	.word	0x00000068
        /*01e4*/ 	.short	0x0100
        /*01e6*/ 	.byte	0x09
	.zero		1


	//   ....[12]....
        /*01e8*/ 	.word	0x000007c0
        /*01ec*/ 	.word	0x000000ff
        /*01f0*/ 	.word	0x00000050
        /*01f4*/ 	.short	0x0100
        /*01f6*/ 	.byte	0x09
	.zero		1


	//   ....[13]....
        /*01f8*/ 	.word	0x000007d0
        /*01fc*/ 	.word	0x000000ff
        /*0200*/ 	.word	0x00000070
        /*0204*/ 	.short	0x0100
        /*0206*/ 	.byte	0x09
	.zero		1


	//   ....[14]....
        /*0208*/ 	.word	0x000007e0
        /*020c*/ 	.word	0x000000ff
        /*0210*/ 	.word	0x00000058
        /*0214*/ 	.short	0x0100
        /*0216*/ 	.byte	0x09
	.zero		1


	//   ....[15]....
        /*0218*/ 	.word	0x000007f0
        /*021c*/ 	.word	0x000000ff
        /*0220*/ 	.word	0x00000078
        /*0224*/ 	.short	0x0100
        /*0226*/ 	.byte	0x09
	.zero		1


	//   ....[16]....
        /*0228*/ 	.word	0x000008d0
        /*022c*/ 	.word	0x000000ff
        /*0230*/ 	.word	0x00000080
        /*0234*/ 	.short	0x0100
        /*0236*/ 	.byte	0x08
	.zero		1


	//   ....[17]....
        /*0238*/ 	.word	0x000008e0
        /*023c*/ 	.word	0x000000ff
        /*0240*/ 	.word	0x00000088
        /*0244*/ 	.short	0x0100
        /*0246*/ 	.byte	0x08
	.zero		1


	//   ....[18]....
        /*0248*/ 	.word	0x00000a10
        /*024c*/ 	.word	0x000000ff
        /*0250*/ 	.word	0x00000090
        /*0254*/ 	.short	0x0100
        /*0256*/ 	.byte	0x08
	.zero		1


	//   ....[19]....
        /*0258*/ 	.word	0x00000a20
        /*025c*/ 	.word	0x000000ff
        /*0260*/ 	.word	0x000000a0
        /*0264*/ 	.short	0x0100
        /*0266*/ 	.byte	0x08
	.zero		1


	//   ....[20]....
        /*0268*/ 	.word	0x00000a30
        /*026c*/ 	.word	0x000000ff
        /*0270*/ 	.word	0x00000098
        /*0274*/ 	.short	0x0100
        /*0276*/ 	.byte	0x08
	.zero		1


	//   ....[21]....
        /*0278*/ 	.word	0x00000a40
        /*027c*/ 	.word	0x000000ff
        /*0280*/ 	.word	0x000000a8
        /*0284*/ 	.short	0x0100
        /*0286*/ 	.byte	0x08
	.zero		1


	//   ....[22]....
        /*0288*/ 	.word	0x00000b60
        /*028c*/ 	.word	0x000000ff
        /*0290*/ 	.word	0x000000b0
        /*0294*/ 	.short	0x0100
        /*0296*/ 	.byte	0x09
	.zero		1


	//   ....[23]....
        /*0298*/ 	.word	0x00000b70
        /*029c*/ 	.word	0x000000ff
        /*02a0*/ 	.word	0x000000d0
        /*02a4*/ 	.short	0x0100
        /*02a6*/ 	.byte	0x09
	.zero		1


	//   ....[24]....
        /*02a8*/ 	.word	0x00000b80
        /*02ac*/ 	.word	0x000000ff
        /*02b0*/ 	.word	0x000000b8
        /*02b4*/ 	.short	0x0100
        /*02b6*/ 	.byte	0x09
	.zero		1


	//   ....[25]....
        /*02b8*/ 	.word	0x00000b90
        /*02bc*/ 	.word	0x000000ff
        /*02c0*/ 	.word	0x000000d8
        /*02c4*/ 	.short	0x0100
        /*02c6*/ 	.byte	0x09
	.zero		1


	//   ....[26]....
        /*02c8*/ 	.word	0x00000ba0
        /*02cc*/ 	.word	0x000000ff
        /*02d0*/ 	.word	0x000000c0
        /*02d4*/ 	.short	0x0100
        /*02d6*/ 	.byte	0x09
	.zero		1


	//   ....[27]....
        /*02d8*/ 	.word	0x00000bb0
        /*02dc*/ 	.word	0x000000ff
        /*02e0*/ 	.word	0x000000e0
        /*02e4*/ 	.short	0x0100
        /*02e6*/ 	.byte	0x09
	.zero		1


	//   ....[28]....
        /*02e8*/ 	.word	0x00000bc0
        /*02ec*/ 	.word	0x000000ff
        /*02f0*/ 	.word	0x000000c8
        /*02f4*/ 	.short	0x0100
        /*02f6*/ 	.byte	0x09
	.zero		1


	//   ....[29]....
        /*02f8*/ 	.word	0x00000bd0
        /*02fc*/ 	.word	0x000000ff
        /*0300*/ 	.word	0x000000e8
        /*0304*/ 	.short	0x0100
        /*0306*/ 	.byte	0x09
	.zero		1


	//   ....[30]....
        /*0308*/ 	.word	0x00000cc0
        /*030c*/ 	.word	0x000000ff
        /*0310*/ 	.word	0x000000f0
        /*0314*/ 	.short	0x0100
        /*0316*/ 	.byte	0x08
	.zero		1


	//   ....[31]....
        /*0318*/ 	.word	0x00000cd0
        /*031c*/ 	.word	0x000000ff
        /*0320*/ 	.word	0x00000100
        /*0324*/ 	.short	0x0100
        /*0326*/ 	.byte	0x08
	.zero		1


	//   ....[32]....
        /*0328*/ 	.word	0x00000ce0
        /*032c*/ 	.word	0x000000ff
        /*0330*/ 	.word	0x000000f8
        /*0334*/ 	.short	0x0100
        /*0336*/ 	.byte	0x08
	.zero		1


	//   ....[33]....
        /*0338*/ 	.word	0x00000cf0
        /*033c*/ 	.word	0x000000ff
        /*0340*/ 	.word	0x00000108
        /*0344*/ 	.short	0x0100
        /*0346*/ 	.byte	0x08
	.zero		1


	//   ....[34]....
        /*0348*/ 	.word	0x00000de0
        /*034c*/ 	.word	0x000000ff
        /*0350*/ 	.word	0x00000110
        /*0354*/ 	.short	0x0100
        /*0356*/ 	.byte	0x07
	.zero		1


	//   ....[35]....
        /*0358*/ 	.word	0x000017f0
        /*035c*/ 	.word	0x00000002
        /*0360*/ 	.word	0x00000100
        /*0364*/ 	.short	0x010a
        /*0366*/ 	.byte	0xff
	.zero		1


	//   ....[36]....
        /*0368*/ 	.word	0x00001820
        /*036c*/ 	.word	0x00000002
        /*0370*/ 	.word	0x000000f0
        /*0374*/ 	.short	0x0101
        /*0376*/ 	.byte	0xff
	.zero		1


	//   ....[37]....
        /*0378*/ 	.word	0x000018f0
        /*037c*/ 	.word	0x000000ff
        /*0380*/ 	.word	0x00000020
        /*0384*/ 	.short	0x010a
        /*0386*/ 	.byte	0x08
	.zero		1


	//   ....[38]....
        /*0388*/ 	.word	0x000019f0
        /*038c*/ 	.word	0x000000ff
        /*0390*/ 	.word	0x00000020
        /*0394*/ 	.short	0x010a
        /*0396*/ 	.byte	0x21
	.zero		1


	//   ....[39]....
        /*0398*/ 	.word	0x00001ba0
        /*039c*/ 	.word	0x000000ff
        /*03a0*/ 	.word	0x00000020
        /*03a4*/ 	.short	0x010a
        /*03a6*/ 	.byte	0x08
	.zero		1


	//   ....[40]....
        /*03a8*/ 	.word	0x00001d60
        /*03ac*/ 	.word	0x000000ff
        /*03b0*/ 	.word	0x00000088
        /*03b4*/ 	.short	0x0101
        /*03b6*/ 	.byte	0x06
	.zero		1


	//   ....[41]....
        /*03b8*/ 	.word	0x00001d80
        /*03bc*/ 	.word	0x000000ff
        /*03c0*/ 	.word	0x00000020
        /*03c4*/ 	.short	0x010a
        /*03c6*/ 	.byte	0x08
	.zero		1


	//   ....[42]....
        /*03c8*/ 	.word	0x00001e00
        /*03cc*/ 	.word	0x000000ff
        /*03d0*/ 	.word	0x00000020
        /*03d4*/ 	.short	0x010a
        /*03d6*/ 	.byte	0x21
	.zero		1


	//   ....[43]....
        /*03d8*/ 	.word	0x00001f90
        /*03dc*/ 	.word	0x000000ff
        /*03e0*/ 	.word	0x00000020
        /*03e4*/ 	.short	0x010a
        /*03e6*/ 	.byte	0x08
	.zero		1


	//   ....[44]....
        /*03e8*/ 	.word	0x00002180
        /*03ec*/ 	.word	0x00000002
        /*03f0*/ 	.word	0x00000090
        /*03f4*/ 	.short	0x010a
        /*03f6*/ 	.byte	0xff
	.zero		1


	//   ....[45]....
        /*03f8*/ 	.word	0x00002240
        /*03fc*/ 	.word	0x00000002
        /*0400*/ 	.word	0x00000000
        /*0404*/ 	.short	0x0101
        /*0406*/ 	.byte	0xff
	.zero		1


	//   ....[46]....
        /*0408*/ 	.word	0x000027a0
        /*040c*/ 	.word	0x000000ff
        /*0410*/ 	.word	0x00000000
        /*0414*/ 	.short	0x010a
        /*0416*/ 	.byte	0x04
	.zero		1


	//   ....[47]....
        /*0418*/ 	.word	0x00002830
        /*041c*/ 	.word	0x000000ff
        /*0420*/ 	.word	0x00000000
        /*0424*/ 	.short	0x010a
        /*0426*/ 	.byte	0x04
	.zero		1


	//   ....[48]....
        /*0428*/ 	.word	0x000028c0
        /*042c*/ 	.word	0x000000ff
        /*0430*/ 	.word	0x00000000
        /*0434*/ 	.short	0x010a
        /*0436*/ 	.byte	0x04
	.zero		1


	//   ....[49]....
        /*0438*/ 	.word	0x00002960
        /*043c*/ 	.word	0x00000000
        /*0440*/ 	.word	0x00000000
        /*0444*/ 	.short	0x010a
        /*0446*/ 	.byte	0xff
	.zero		1


	//   ....[50]....
        /*0448*/ 	.word	0x00002a90
        /*044c*/ 	.word	0x00000000
        /*0450*/ 	.word	0x000000f0
        /*0454*/ 	.short	0x010a
        /*0456*/ 	.byte	0xff
	.zero		1


	//   ....[51]....
        /*0458*/ 	.word	0x00002b00
        /*045c*/ 	.word	0x00000000
        /*0460*/ 	.word	0x00000000
        /*0464*/ 	.short	0x0101
        /*0466*/ 	.byte	0xff
	.zero		1


	//   ....[52]....
        /*0468*/ 	.word	0x00002b20
        /*046c*/ 	.word	0x000000ff
        /*0470*/ 	.word	0x000000a0
        /*0474*/ 	.short	0x010a
        /*0476*/ 	.byte	0x05
	.zero		1


	//   ....[53]....
        /*0478*/ 	.word	0x00002c40
        /*047c*/ 	.word	0x00000000
        /*0480*/ 	.word	0x00000090
        /*0484*/ 	.short	0x010a
        /*0486*/ 	.byte	0xff
	.zero		1


	//   ....[54]....
        /*0488*/ 	.word	0x00002d40
        /*048c*/ 	.word	0x00000000
        /*0490*/ 	.word	0x00000000
        /*0494*/ 	.short	0x0101
        /*0496*/ 	.byte	0xff
	.zero		1


	//   ....[55]....
        /*0498*/ 	.word	0x00002dd0
        /*049c*/ 	.word	0x000000ff
        /*04a0*/ 	.word	0x000000a0
        /*04a4*/ 	.short	0x0106
        /*04a6*/ 	.byte	0x05
	.zero		1


	//   ....[56]....
        /*04a8*/ 	.word	0x00002df0
        /*04ac*/ 	.word	0x000000ff
        /*04b0*/ 	.word	0x000000a0
        /*04b4*/ 	.short	0x010a
        /*04b6*/ 	.byte	0x05
	.zero		1


	//   ....[57]....
        /*04b8*/ 	.word	0x00002e80
        /*04bc*/ 	.word	0x000000ff
        /*04c0*/ 	.word	0x000000a0
        /*04c4*/ 	.short	0x0106
        /*04c6*/ 	.byte	0x04
	.zero		1


	//   ....[58]....
        /*04c8*/ 	.word	0x00002ec0
        /*04cc*/ 	.word	0x00000000
        /*04d0*/ 	.word	0x000000a0
        /*04d4*/ 	.short	0x010a
        /*04d6*/ 	.byte	0xff
	.zero		1


	//   ....[59]....
        /*04d8*/ 	.word	0x00003100
        /*04dc*/ 	.word	0x000000ff
        /*04e0*/ 	.word	0x00000008
        /*04e4*/ 	.short	0x010a
        /*04e6*/ 	.byte	0x06
	.zero		1


	//   ....[60]....
        /*04e8*/ 	.word	0x00003120
        /*04ec*/ 	.word	0x000000ff
        /*04f0*/ 	.word	0x00000008
        /*04f4*/ 	.short	0x010a
        /*04f6*/ 	.byte	0x06
	.zero		1


	//   ....[61]....
        /*04f8*/ 	.word	0x000032b0
        /*04fc*/ 	.word	0x000000ff
        /*0500*/ 	.word	0x00000008
        /*0504*/ 	.short	0x010a
        /*0506*/ 	.byte	0x06
	.zero		1


	//   ....[62]....
        /*0508*/ 	.word	0x000032d0
        /*050c*/ 	.word	0x000000ff
        /*0510*/ 	.word	0x00000008
        /*0514*/ 	.short	0x010a
        /*0516*/ 	.byte	0x06
	.zero		1


	//   ....[63]....
        /*0518*/ 	.word	0x00003390
        /*051c*/ 	.word	0x000000ff
        /*0520*/ 	.word	0x00000000
        /*0524*/ 	.short	0x0101
        /*0526*/ 	.byte	0x07
	.zero		1


	//   ....[64]....
        /*0528*/ 	.word	0x00003750
        /*052c*/ 	.word	0x00000000
        /*0530*/ 	.word	0x00000090
        /*0534*/ 	.short	0x010a
        /*0536*/ 	.byte	0xff
	.zero		1


	//   ....[65]....
        /*0538*/ 	.word	0x00003810
        /*053c*/ 	.word	0x00000000
        /*0540*/ 	.word	0x00000000
        /*0544*/ 	.short	0x0101
        /*0546*/ 	.byte	0xff
	.zero		1


	//   ....[66]....
        /*0548*/ 	.word	0x000038c0
        /*054c*/ 	.word	0x000000ff
        /*0550*/ 	.word	0x00000000
        /*0554*/ 	.short	0x010a
        /*0556*/ 	.byte	0x09
	.zero		1


	//   ....[67]....
        /*0558*/ 	.word	0x000038e0
        /*055c*/ 	.word	0x000000ff
        /*0560*/ 	.word	0x000000d0
        /*0564*/ 	.short	0x010a
        /*0566*/ 	.byte	0x08
	.zero		1


	//   ....[68]....
        /*0568*/ 	.word	0x00003990
        /*056c*/ 	.word	0x000000ff
        /*0570*/ 	.word	0x00000000
        /*0574*/ 	.short	0x010a
        /*0576*/ 	.byte	0x0e
	.zero		1


	//   ....[69]....
        /*0578*/ 	.word	0x00003ac0
        /*057c*/ 	.word	0x000000ff
        /*0580*/ 	.word	0x00000000
        /*0584*/ 	.short	0x010a
        /*0586*/ 	.byte	0x26
	.zero		1


	//   ....[70]....
        /*0588*/ 	.word	0x00003f00
        /*058c*/ 	.word	0x000000ff
        /*0590*/ 	.word	0x00000000
        /*0594*/ 	.short	0x010a
        /*0596*/ 	.byte	0x08
	.zero		1


	//   ....[71]....
        /*0598*/ 	.word	0x00003f90
        /*059c*/ 	.word	0x000000ff
        /*05a0*/ 	.word	0x00000000
        /*05a4*/ 	.short	0x010a
        /*05a6*/ 	.byte	0x08
	.zero		1


	//   ....[72]....
        /*05a8*/ 	.word	0x00004020
        /*05ac*/ 	.word	0x000000ff
        /*05b0*/ 	.word	0x00000000
        /*05b4*/ 	.short	0x010a
        /*05b6*/ 	.byte	0x08
	.zero		1


	//   ....[73]....
        /*05b8*/ 	.word	0x000040c0
        /*05bc*/ 	.word	0x00000000
        /*05c0*/ 	.word	0x00000000
        /*05c4*/ 	.short	0x010a
        /*05c6*/ 	.byte	0xff
	.zero		1


	//   ....[74]....
        /*05c8*/ 	.word	0x00004100
        /*05cc*/ 	.word	0x00000000
        /*05d0*/ 	.word	0x00000000
        /*05d4*/ 	.short	0x010a
        /*05d6*/ 	.byte	0xff
	.zero		1


	//   ....[75]....
        /*05d8*/ 	.word	0x00004170
        /*05dc*/ 	.word	0x000000ff
        /*05e0*/ 	.word	0x00000000
        /*05e4*/ 	.short	0x0101
        /*05e6*/ 	.byte	0x05
	.zero		1


	//   ....[76]....
        /*05e8*/ 	.word	0x000041b0
        /*05ec*/ 	.word	0x000000ff
        /*05f0*/ 	.word	0x00000110
        /*05f4*/ 	.short	0x010a
        /*05f6*/ 	.byte	0x07
	.zero		1


	//   ....[77]....
        /*05f8*/ 	.word	0x00004200
        /*05fc*/ 	.word	0x000000ff
        /*0600*/ 	.word	0x00000000
        /*0604*/ 	.short	0x0101
        /*0606*/ 	.byte	0x05
	.zero		1


	//   ....[78]....
        /*0608*/ 	.word	0x00004650
        /*060c*/ 	.word	0x00000000
        /*0610*/ 	.word	0x00000090
        /*0614*/ 	.short	0x010a
        /*0616*/ 	.byte	0xff
	.zero		1


	//   ....[79]....
        /*0618*/ 	.word	0x00004710
        /*061c*/ 	.word	0x00000000
        /*0620*/ 	.word	0x00000000
        /*0624*/ 	.short	0x0101
        /*0626*/ 	.byte	0xff
	.zero		1


	//   ....[80]....
        /*0628*/ 	.word	0x00004a30
        /*062c*/ 	.word	0x000000ff
        /*0630*/ 	.word	0x00000088
        /*0634*/ 	.short	0x010a
        /*0636*/ 	.byte	0x07
	.zero		1


	//   ....[81]....
        /*0638*/ 	.word	0x00004c20
        /*063c*/ 	.word	0x000000ff
        /*0640*/ 	.word	0x00000060
        /*0644*/ 	.short	0x010a
        /*0646*/ 	.byte	0x07
	.zero		1


	//   ....[82]....
        /*0648*/ 	.word	0x00004e10
        /*064c*/ 	.word	0x000000ff
        /*0650*/ 	.word	0x00000040
        /*0654*/ 	.short	0x010b
        /*0656*/ 	.byte	0x07
	.zero		1


	//   ....[83]....
        /*0658*/ 	.word	0x00004e20
        /*065c*/ 	.word	0x000000ff
        /*0660*/ 	.word	0x00000000
        /*0664*/ 	.short	0x0101
        /*0666*/ 	.byte	0x0e
	.zero		1


	//   ....[84]....
        /*0668*/ 	.word	0x00004e30
        /*066c*/ 	.word	0x000000ff
        /*0670*/ 	.word	0x00000068
        /*0674*/ 	.short	0x010a
        /*0676*/ 	.byte	0x07
	.zero		1


	//   ....[85]....
        /*0678*/ 	.word	0x00004fe0
        /*067c*/ 	.word	0x000000ff
        /*0680*/ 	.word	0x00000048
        /*0684*/ 	.short	0x010b
        /*0686*/ 	.byte	0x07
	.zero		1


	//   ....[86]....
        /*0688*/ 	.word	0x00004ff0
        /*068c*/ 	.word	0x000000ff
        /*0690*/ 	.word	0x00000000
        /*0694*/ 	.short	0x0101
        /*0696*/ 	.byte	0x0e
	.zero		1


	//   ....[87]....
        /*0698*/ 	.word	0x00005000
        /*069c*/ 	.word	0x000000ff
        /*06a0*/ 	.word	0x00000070
        /*06a4*/ 	.short	0x010a
        /*06a6*/ 	.byte	0x07
	.zero		1


	//   ....[88]....
        /*06a8*/ 	.word	0x000051f0
        /*06ac*/ 	.word	0x000000ff
        /*06b0*/ 	.word	0x00000050
        /*06b4*/ 	.short	0x010b
        /*06b6*/ 	.byte	0x07
	.zero		1


	//   ....[89]....
        /*06b8*/ 	.word	0x00005260
        /*06bc*/ 	.word	0x000000ff
        /*06c0*/ 	.word	0x00000000
        /*06c4*/ 	.short	0x0101
        /*06c6*/ 	.byte	0x0e
	.zero		1


	//   ....[90]....
        /*06c8*/ 	.word	0x00005270
        /*06cc*/ 	.word	0x000000ff
        /*06d0*/ 	.word	0x00000078
        /*06d4*/ 	.short	0x010a
        /*06d6*/ 	.byte	0x07
	.zero		1


	//   ....[91]....
        /*06d8*/ 	.word	0x00005510
        /*06dc*/ 	.word	0x000000ff
        /*06e0*/ 	.word	0x00000058
        /*06e4*/ 	.short	0x010b
        /*06e6*/ 	.byte	0x07
	.zero		1


	//   ....[92]....
        /*06e8*/ 	.word	0x00005530
        /*06ec*/ 	.word	0x000000ff
        /*06f0*/ 	.word	0x00000000
        /*06f4*/ 	.short	0x0101
        /*06f6*/ 	.byte	0x0d
	.zero		1


	//   ....[93]....
        /*06f8*/ 	.word	0x00005560
        /*06fc*/ 	.word	0x000000ff
        /*0700*/ 	.word	0x00000060
        /*0704*/ 	.short	0x010a
        /*0706*/ 	.byte	0x07
	.zero		1


	//   ....[94]....
        /*0708*/ 	.word	0x00005580
        /*070c*/ 	.word	0x000000ff
        /*0710*/ 	.word	0x00000068
        /*0714*/ 	.short	0x010a
        /*0716*/ 	.byte	0x07
	.zero		1


	//   ....[95]....
        /*0718*/ 	.word	0x000055a0
        /*071c*/ 	.word	0x000000ff
        /*0720*/ 	.word	0x00000070
        /*0724*/ 	.short	0x010a
        /*0726*/ 	.byte	0x07
	.zero		1


	//   ....[96]....
        /*0728*/ 	.word	0x000055e0
        /*072c*/ 	.word	0x00000000
        /*0730*/ 	.word	0x00000078
        /*0734*/ 	.short	0x010a
        /*0736*/ 	.byte	0xff
	.zero		1


	//   ....[97]....
        /*0738*/ 	.word	0x00005960
        /*073c*/ 	.word	0x00000000
        /*0740*/ 	.word	0x00000090
        /*0744*/ 	.short	0x010a
        /*0746*/ 	.byte	0xff
	.zero		1


	//   ....[98]....
        /*0748*/ 	.word	0x00005a70
        /*074c*/ 	.word	0x00000000
        /*0750*/ 	.word	0x00000000
        /*0754*/ 	.short	0x0101
        /*0756*/ 	.byte	0xff
	.zero		1


	//   ....[99]....
        /*0758*/ 	.word	0x000064c0
        /*075c*/ 	.word	0x000000ff
        /*0760*/ 	.word	0x00000040
        /*0764*/ 	.short	0x010a
        /*0766*/ 	.byte	0x30
	.zero		1


	//   ....[100]....
        /*0768*/ 	.word	0x00006500
        /*076c*/ 	.word	0x00000070
        /*0770*/ 	.word	0x000000b0
        /*0774*/ 	.short	0x010a
        /*0776*/ 	.byte	0xff
	.zero		1


	//   ....[101]....
        /*0778*/ 	.word	0x000065f0
        /*077c*/ 	.word	0x000000ff
        /*0780*/ 	.word	0x00000040
        /*0784*/ 	.short	0x010a
        /*0786*/ 	.byte	0x30
	.zero		1


	//   ....[102]....
        /*0788*/ 	.word	0x000066e0
        /*078c*/ 	.word	0x00000070
        /*0790*/ 	.word	0x000000b0
        /*0794*/ 	.short	0x010a
        /*0796*/ 	.byte	0xff
	.zero		1


	//   ....[103]....
        /*0798*/ 	.word	0x000071f0
        /*079c*/ 	.word	0x00000000
        /*07a0*/ 	.word	0x00000000
        /*07a4*/ 	.short	0x0101
        /*07a6*/ 	.byte	0xff
	.zero		1


	//   ....[104]....
        /*07a8*/ 	.word	0x00007200
        /*07ac*/ 	.word	0x00000002
        /*07b0*/ 	.word	0x00000040
        /*07b4*/ 	.short	0x010a
        /*07b6*/ 	.byte	0xff
	.zero		1


	//   ....[105]....
        /*07b8*/ 	.word	0x000072e0
        /*07bc*/ 	.word	0x00000002
        /*07c0*/ 	.word	0x00000040
        /*07c4*/ 	.short	0x010a
        /*07c6*/ 	.byte	0xff
	.zero		1


	//   ....[106]....
        /*07c8*/ 	.word	0x00007e90
        /*07cc*/ 	.word	0x0000003f
        /*07d0*/ 	.word	0x00000000
        /*07d4*/ 	.short	0x0101
        /*07d6*/ 	.byte	0xff
	.zero		1


	//   ....[107]....
        /*07d8*/ 	.word	0x00007eb0
        /*07dc*/ 	.word	0x00000000
        /*07e0*/ 	.word	0x00000040
        /*07e4*/ 	.short	0x010a
        /*07e6*/ 	.byte	0xff
	.zero		1


	//   ....[108]....
        /*07e8*/ 	.word	0x00007f80
        /*07ec*/ 	.word	0x00000000
        /*07f0*/ 	.word	0x00000040
        /*07f4*/ 	.short	0x010a
        /*07f6*/ 	.byte	0xff
	.zero		1


	//   ....[109]....
        /*07f8*/ 	.word	0x00008b30
        /*07fc*/ 	.word	0x0000003f
        /*0800*/ 	.word	0x00000000
        /*0804*/ 	.short	0x0101
        /*0806*/ 	.byte	0xff
	.zero		1


	//   ....[110]....
        /*0808*/ 	.word	0x00008b50
        /*080c*/ 	.word	0x00000000
        /*0810*/ 	.word	0x00000040
        /*0814*/ 	.short	0x010a
        /*0816*/ 	.byte	0xff
	.zero		1


	//   ....[111]....
        /*0818*/ 	.word	0x00008c20
        /*081c*/ 	.word	0x00000000
        /*0820*/ 	.word	0x00000040
        /*0824*/ 	.short	0x010a
        /*0826*/ 	.byte	0xff
	.zero		1


	//   ....[112]....
        /*0828*/ 	.word	0x00009010
        /*082c*/ 	.word	0x00000070
        /*0830*/ 	.word	0x00000000
        /*0834*/ 	.short	0x0101
        /*0836*/ 	.byte	0xff
	.zero		1


	//   ....[113]....
        /*0838*/ 	.word	0x00009820
        /*083c*/ 	.word	0x00000000
        /*0840*/ 	.word	0x00000000
        /*0844*/ 	.short	0x0101
        /*0846*/ 	.byte	0xff
	.zero		1


	//   ....[114]....
        /*0848*/ 	.word	0x00009a90
        /*084c*/ 	.word	0x000000ff
        /*0850*/ 	.word	0x00000000
        /*0854*/ 	.short	0x0101
        /*0856*/ 	.byte	0x04
	.zero		1


	//   ....[115]....
        /*0858*/ 	.word	0x00009ab0
        /*085c*/ 	.word	0x00000002
        /*0860*/ 	.word	0x00000100
        /*0864*/ 	.short	0x010a
        /*0866*/ 	.byte	0xff
	.zero		1


	//   ....[116]....
        /*0868*/ 	.word	0x00009b10
        /*086c*/ 	.word	0x00000002
        /*0870*/ 	.word	0x00000020
        /*0874*/ 	.short	0x010a
        /*0876*/ 	.byte	0xff
	.zero		1


	//   ....[117]....
        /*0878*/ 	.word	0x00009b70
        /*087c*/ 	.word	0x00000002
        /*0880*/ 	.word	0x00000020
        /*0884*/ 	.short	0x010a
        /*0886*/ 	.byte	0xff
	.zero		1


	//   ....[118]....
        /*0888*/ 	.word	0x00009bc0
        /*088c*/ 	.word	0x00000002
        /*0890*/ 	.word	0x00000090
        /*0894*/ 	.short	0x010a
        /*0896*/ 	.byte	0xff
	.zero		1


	//   ....[119]....
        /*0898*/ 	.word	0x00009c20
        /*089c*/ 	.word	0x00000000
        /*08a0*/ 	.word	0x00000000
        /*08a4*/ 	.short	0x010a
        /*08a6*/ 	.byte	0xff
	.zero		1


	//   ....[120]....
        /*08a8*/ 	.word	0x00009c80
        /*08ac*/ 	.word	0x00000000
        /*08b0*/ 	.word	0x00000000
        /*08b4*/ 	.short	0x010a
        /*08b6*/ 	.byte	0xff
	.zero		1


	//   ....[121]....
        /*08b8*/ 	.word	0x00009ce0
        /*08bc*/ 	.word	0x00000000
        /*08c0*/ 	.word	0x00000000
        /*08c4*/ 	.short	0x010a
        /*08c6*/ 	.byte	0xff
	.zero		1


	//   ....[122]....
        /*08c8*/ 	.word	0x00009d30
        /*08cc*/ 	.word	0x00000000
        /*08d0*/ 	.word	0x000000f0
        /*08d4*/ 	.short	0x010a
        /*08d6*/ 	.byte	0xff
	.zero		1


	//   ....[123]....
        /*08d8*/ 	.word	0x00009d90
        /*08dc*/ 	.word	0x00000000
        /*08e0*/ 	.word	0x000000a0
        /*08e4*/ 	.short	0x010a
        /*08e6*/ 	.byte	0xff
	.zero		1


	//   ....[124]....
        /*08e8*/ 	.word	0x00009de0
        /*08ec*/ 	.word	0x00000000
        /*08f0*/ 	.word	0x00000090
        /*08f4*/ 	.short	0x010a
        /*08f6*/ 	.byte	0xff
	.zero		1


	//   ....[125]....
        /*08f8*/ 	.word	0x00009e40
        /*08fc*/ 	.word	0x00000000
        /*0900*/ 	.word	0x000000a0
        /*0904*/ 	.short	0x010a
        /*0906*/ 	.byte	0xff
	.zero		1


	//   ....[126]....
        /*0908*/ 	.word	0x00009ea0
        /*090c*/ 	.word	0x00000004
        /*0910*/ 	.word	0x00000008
        /*0914*/ 	.short	0x010a
        /*0916*/ 	.byte	0xff
	.zero		1


	//   ....[127]....
        /*0918*/ 	.word	0x00009f80
        /*091c*/ 	.word	0x00000002
        /*0920*/ 	.word	0x00000008
        /*0924*/ 	.short	0x010a
        /*0926*/ 	.byte	0xff
	.zero		1


	//   ....[128]....
        /*0928*/ 	.word	0x00009fd0
        /*092c*/ 	.word	0x00000000
        /*0930*/ 	.word	0x00000090
        /*0934*/ 	.short	0x010a
        /*0936*/ 	.byte	0xff
	.zero		1


	//   ....[129]....
        /*0938*/ 	.word	0x0000a030
        /*093c*/ 	.word	0x00000000
        /*0940*/ 	.word	0x000000d0
        /*0944*/ 	.short	0x010a
        /*0946*/ 	.byte	0xff
	.zero		1


	//   ....[130]....
        /*0948*/ 	.word	0x0000a090
        /*094c*/ 	.word	0x00000000
        /*0950*/ 	.word	0x00000000
        /*0954*/ 	.short	0x010a
        /*0956*/ 	.byte	0xff
	.zero		1


	//   ....[131]....
        /*0958*/ 	.word	0x0000a0f0
        /*095c*/ 	.word	0x00000000
        /*0960*/ 	.word	0x00000000
        /*0964*/ 	.short	0x010a
        /*0966*/ 	.byte	0xff
	.zero		1


	//   ....[132]....
        /*0968*/ 	.word	0x0000a150
        /*096c*/ 	.word	0x00000000
        /*0970*/ 	.word	0x00000000
        /*0974*/ 	.short	0x010a
        /*0976*/ 	.byte	0xff
	.zero		1


	//   ....[133]....
        /*0978*/ 	.word	0x0000a1b0
        /*097c*/ 	.word	0x00000000
        /*0980*/ 	.word	0x00000000
        /*0984*/ 	.short	0x010a
        /*0986*/ 	.byte	0xff
	.zero		1


	//   ....[134]....
        /*0988*/ 	.word	0x0000a210
        /*098c*/ 	.word	0x00000000
        /*0990*/ 	.word	0x00000110
        /*0994*/ 	.short	0x010a
        /*0996*/ 	.byte	0xff
	.zero		1


	//   ....[135]....
        /*0998*/ 	.word	0x0000a260
        /*099c*/ 	.word	0x00000000
        /*09a0*/ 	.word	0x00000090
        /*09a4*/ 	.short	0x010a
        /*09a6*/ 	.byte	0xff
	.zero		1


	//   ....[136]....
        /*09a8*/ 	.word	0x0000a2c0
        /*09ac*/ 	.word	0x00000000
        /*09b0*/ 	.word	0x00000088
        /*09b4*/ 	.short	0x010a
        /*09b6*/ 	.byte	0xff
	.zero		1


	//   ....[137]....
        /*09b8*/ 	.word	0x0000a320
        /*09bc*/ 	.word	0x00000000
        /*09c0*/ 	.word	0x00000060
        /*09c4*/ 	.short	0x010a
        /*09c6*/ 	.byte	0xff
	.zero		1


	//   ....[138]....
        /*09c8*/ 	.word	0x0000a380
        /*09cc*/ 	.word	0x00000000
        /*09d0*/ 	.word	0x00000068
        /*09d4*/ 	.short	0x010a
        /*09d6*/ 	.byte	0xff
	.zero		1


	//   ....[139]....
        /*09d8*/ 	.word	0x0000a3e0
        /*09dc*/ 	.word	0x00000000
        /*09e0*/ 	.word	0x00000070
        /*09e4*/ 	.short	0x010a
        /*09e6*/ 	.byte	0xff
	.zero		1


	//   ....[140]....
        /*09e8*/ 	.word	0x0000a440
        /*09ec*/ 	.word	0x00000000
        /*09f0*/ 	.word	0x00000078
        /*09f4*/ 	.short	0x010a
        /*09f6*/ 	.byte	0xff
	.zero		1


	//   ....[141]....
        /*09f8*/ 	.word	0x0000a4a0
        /*09fc*/ 	.word	0x00000000
        /*0a00*/ 	.word	0x00000060
        /*0a04*/ 	.short	0x010a
        /*0a06*/ 	.byte	0xff
	.zero		1


	//   ....[142]....
        /*0a08*/ 	.word	0x0000a500
        /*0a0c*/ 	.word	0x00000000
        /*0a10*/ 	.word	0x00000068
        /*0a14*/ 	.short	0x010a
        /*0a16*/ 	.byte	0xff
	.zero		1


	//   ....[143]....
        /*0a18*/ 	.word	0x0000a560
        /*0a1c*/ 	.word	0x00000000
        /*0a20*/ 	.word	0x00000070
        /*0a24*/ 	.short	0x010a
        /*0a26*/ 	.byte	0xff
	.zero		1


	//   ....[144]....
        /*0a28*/ 	.word	0x0000a5b0
        /*0a2c*/ 	.word	0x00000000
        /*0a30*/ 	.word	0x00000090
        /*0a34*/ 	.short	0x010a
        /*0a36*/ 	.byte	0xff
	.zero		1


	//   ....[145]....
        /*0a38*/ 	.word	0x0000a610
        /*0a3c*/ 	.word	0x00000002
        /*0a40*/ 	.word	0x00000040
        /*0a44*/ 	.short	0x010a
        /*0a46*/ 	.byte	0xff
	.zero		1


	//   ....[146]....
        /*0a48*/ 	.word	0x0000a660
        /*0a4c*/ 	.word	0x00000070
        /*0a50*/ 	.word	0x000000b0
        /*0a54*/ 	.short	0x010a
        /*0a56*/ 	.byte	0xff
	.zero		1


	//   ....[147]....
        /*0a58*/ 	.word	0x0000a6b0
        /*0a5c*/ 	.word	0x00000002
        /*0a60*/ 	.word	0x00000040
        /*0a64*/ 	.short	0x010a
        /*0a66*/ 	.byte	0xff
	.zero		1


	//   ....[148]....
        /*0a68*/ 	.word	0x0000a700
        /*0a6c*/ 	.word	0x00000000
        /*0a70*/ 	.word	0x00000040
        /*0a74*/ 	.short	0x010a
        /*0a76*/ 	.byte	0xff
	.zero		1


	//   ....[149]....
        /*0a78*/ 	.word	0x0000a750
        /*0a7c*/ 	.word	0x00000000
        /*0a80*/ 	.word	0x00000040
        /*0a84*/ 	.short	0x010a
        /*0a86*/ 	.byte	0xff
	.zero		1


	//----- nvinfo : EIATTR_NUM_MBARRIERS
	.align		4
.L_47:
        /*0a88*/ 	.byte	0x03, 0x38
        /*0a8a*/ 	.short	0x0023


	//----- nvinfo : EIATTR_EXIT_INSTR_OFFSETS
	.align		4
        /*0a8c*/ 	.byte	0x04, 0x1c
        /*0a8e*/ 	.short	(.L_49 - .L_48)


	//   ....[0]....
.L_48:
        /*0a90*/ 	.word	0x00002990


	//   ....[1]....
        /*0a94*/ 	.word	0x00002e90


	//   ....[2]....
        /*0a98*/ 	.word	0x00002ef0


	//   ....[3]....
        /*0a9c*/ 	.word	0x00004430


	//   ....[4]....
        /*0aa0*/ 	.word	0x00005610


	//   ....[5]....
        /*0aa4*/ 	.word	0x00005650


	//   ....[6]....
        /*0aa8*/ 	.word	0x00009980


	//   ....[7]....
        /*0aac*/ 	.word	0x00009a00


	//   ....[8]....
        /*0ab0*/ 	.word	0x00009a30


	//   ....[9]....
        /*0ab4*/ 	.word	0x00009aa0


	//----- nvinfo : EIATTR_MAX_THREADS
	.align		4
.L_49:
        /*0ab8*/ 	.byte	0x04, 0x05
        /*0aba*/ 	.short	(.L_51 - .L_50)
.L_50:
        /*0abc*/ 	.word	0x00000100
        /*0ac0*/ 	.word	0x00000001
        /*0ac4*/ 	.word	0x00000001


	//----- nvinfo : EIATTR_CRS_STACK_SIZE
	.align		4
.L_51:
        /*0ac8*/ 	.byte	0x04, 0x1e
        /*0aca*/ 	.short	(.L_53 - .L_52)
.L_52:
        /*0acc*/ 	.word	0x00000000


	//----- nvinfo : EIATTR_CBANK_PARAM_SIZE
	.align		4
.L_53:
        /*0ad0*/ 	.byte	0x03, 0x19
        /*0ad2*/ 	.short	0x0800


	//----- nvinfo : EIATTR_PARAM_CBANK
	.align		4
        /*0ad4*/ 	.byte	0x04, 0x0a
        /*0ad6*/ 	.short	(.L_55 - .L_54)
	.align		4
.L_54:
        /*0ad8*/ 	.word	index@(.nv.constant0._ZN7cutlass13device_kernelINS_4gemm6kernel13GemmUniversalIN4cute5tupleIJiiiiEEENS1_10collective13CollectiveMmaINS1_35MainloopSm100TmaUmmaWarpSpecializedILi4ELi2ELi4ENS5_IJNS4_1CILi2EEENSA_ILi1EEESC_EEEEENS5_IJNSA_ILi128EEENSA_ILi256EEESF_EEENS_10bfloat16_tENS5_IJlSC_lEEESI_SJ_NS4_8TiledMMAINS4_8MMA_AtomIJNS4_26SM100_MMA_F16BF16_2x1SM_SSISI_SI_fLi128ELi256ELNS4_4UMMA5MajorE0ELSO_0ELNSN_7ScaleInE0ELSP_0EEEEEENS4_6LayoutINS5_IJSC_SC_SC_EEENS5_IJNSA_ILi0EEESU_SU_EEEEENS5_IJNS4_10UnderscoreESX_SX_EEEEENS4_18SM100_TMA_2SM_LOADENS4_14ComposedLayoutINS4_7SwizzleILi3ELi4ELi3EEENS4_18smem_ptr_flag_bitsILi16EEENSS_INS5_IJNSA_ILi8EEENSA_ILi64EEEEEENS5_IJS17_SC_EEEEEEEvNS4_8identityES10_S1B_vS1C_EENS_8epilogue10collective18CollectiveEpilogueINS1E_23Sm100TmaWarpSpecializedILi4ELi2ELi32ELb1ELb0EEEJNS5_IJS17_SG_SF_EEENS5_IJNSS_IS17_SC_EENSS_INS5_IJNSA_ILi32EEESB_EEENS5_IJSC_SF_EEEEEEEESI_SJ_SI_SJ_NS1E_6fusion15FusionCallbacksIS1I_NS1Q_17LinearCombinationISI_fSI_fLNS_15FloatRoundStyleE2EEES1J_S1P_JEEENS4_5SM1004TMEM4LOAD26SM100_TMEM_LOAD_32dp32b32xENS4_13SM90_TMA_LOADENS11_INS12_ILi2ELi4ELi3EEES15_NSS_INS5_IJS16_S1L_EEENS5_IJS1L_SC_EEEEEEENS4_39AutoVectorizingCopyWithAssumedAlignmentILi128EEENS4_14SM90_TMA_STOREES25_S27_S27_EEEvvEEEEvNT_6ParamsE)
        /*0adc*/ 	.short	0x0380
        /*0ade*/ 	.short	0x0800


	//----- nvinfo : EIATTR_SW_WAR
	.align		4
.L_55:
        /*0ae0*/ 	.byte	0x04, 0x36
        /*0ae2*/ 	.short	(.L_57 - .L_56)
.L_56:
        /*0ae4*/ 	.word	0x00000008
.L_57:


//--------------------- .nv.callgraph             --------------------------
	.section	.nv.callgraph,"",@"SHT_CUDA_CALLGRAPH"
	.align	4
	.sectionentsize	8
	.align		4
        /*0000*/ 	.word	0x00000000
	.align		4
        /*0004*/ 	.word	0xffffffff
	.align		4
        /*0008*/ 	.word	index@(_ZN7cutlass13device_kernelINS_4gemm6kernel13GemmUniversalIN4cute5tupleIJiiiiEEENS1_10collective13CollectiveMmaINS1_35MainloopSm100TmaUmmaWarpSpecializedILi4ELi2ELi4ENS5_IJNS4_1CILi2EEENSA_ILi1EEESC_EEEEENS5_IJNSA_ILi128EEENSA_ILi256EEESF_EEENS_10bfloat16_tENS5_IJlSC_lEEESI_SJ_NS4_8TiledMMAINS4_8MMA_AtomIJNS4_26SM100_MMA_F16BF16_2x1SM_SSISI_SI_fLi128ELi256ELNS4_4UMMA5MajorE0ELSO_0ELNSN_7ScaleInE0ELSP_0EEEEEENS4_6LayoutINS5_IJSC_SC_SC_EEENS5_IJNSA_ILi0EEESU_SU_EEEEENS5_IJNS4_10UnderscoreESX_SX_EEEEENS4_18SM100_TMA_2SM_LOADENS4_14ComposedLayoutINS4_7SwizzleILi3ELi4ELi3EEENS4_18smem_ptr_flag_bitsILi16EEENSS_INS5_IJNSA_ILi8EEENSA_ILi64EEEEEENS5_IJS17_SC_EEEEEEEvNS4_8identityES10_S1B_vS1C_EENS_8epilogue10collective18CollectiveEpilogueINS1E_23Sm100TmaWarpSpecializedILi4ELi2ELi32ELb1ELb0EEEJNS5_IJS17_SG_SF_EEENS5_IJNSS_IS17_SC_EENSS_INS5_IJNSA_ILi32EEESB_EEENS5_IJSC_SF_EEEEEEEESI_SJ_SI_SJ_NS1E_6fusion15FusionCallbacksIS1I_NS1Q_17LinearCombinationISI_fSI_fLNS_15FloatRoundStyleE2EEES1J_S1P_JEEENS4_5SM1004TMEM4LOAD26SM100_TMEM_LOAD_32dp32b32xENS4_13SM90_TMA_LOADENS11_INS12_ILi2ELi4ELi3EEES15_NSS_INS5_IJS16_S1L_EEENS5_IJS1L_SC_EEEEEEENS4_39AutoVectorizingCopyWithAssumedAlignmentILi128EEENS4_14SM90_TMA_STOREES25_S27_S27_EEEvvEEEEvNT_6ParamsE)
	.align		4
        /*000c*/ 	.word	index@(__assertfail)
	.align		4
        /*0010*/ 	.word	0x00000000
	.align		4
        /*0014*/ 	.word	0xfffffffe
	.align		4
        /*0018*/ 	.word	0x00000000
	.align		4
        /*001c*/ 	.word	0xfffffffd
	.align		4
        /*0020*/ 	.word	0x00000000
	.align		4
        /*0024*/ 	.word	0xfffffffc


//--------------------- .nv.constant4             --------------------------
	.section	.nv.constant4,"a",@progbits
	.align	8
	.align		8
.nv.constant4:
        /*0000*/ 	.dword	__assertfail
	.align		8
        /*0008*/ 	.dword	__unnamed_1
	.align		8
        /*0010*/ 	.dword	__unnamed_2
	.align		8
        /*0018*/ 	.dword	_ZN40_INTERNAL_22135473_4_k_cu_fb49935d_279624cuda3std3__45__cpo5beginE
	.align		8
        /*0020*/ 	.dword	_ZN40_INTERNAL_22135473_4_k_cu_fb49935d_279624cuda3std3__45__cpo3endE
	.align		8
        /*0028*/ 	.dword	_ZN40_INTERNAL_22135473_4_k_cu_fb49935d_279624cuda3std3__45__cpo6cbeginE
	.align		8
        /*0030*/ 	.dword	_ZN40_INTERNAL_22135473_4_k_cu_fb49935d_279624cuda3std3__45__cpo4cendE
	.align		8
        /*0038*/ 	.dword	_ZN40_INTERNAL_22135473_4_k_cu_fb49935d_279624cuda3std3__442_GLOBAL__N__22135473_4_k_cu_fb49935d_279626ignoreE
	.align		8
        /*0040*/ 	.dword	_ZN40_INTERNAL_22135473_4_k_cu_fb49935d_279624cuda3std3__419piecewise_constructE
	.align		8
        /*0048*/ 	.dword	_ZN40_INTERNAL_22135473_4_k_cu_fb49935d_279624cuda3std3__48in_placeE
	.align		8
        /*0050*/ 	.dword	_ZN40_INTERNAL_22135473_4_k_cu_fb49935d_279624cuda3std6ranges3__45__cpo4swapE
	.align		8
        /*0058*/ 	.dword	_ZN40_INTERNAL_22135473_4_k_cu_fb49935d_279624cuda3std6ranges3__45__cpo9iter_moveE
	.align		8
        /*0060*/ 	.dword	_ZN40_INTERNAL_22135473_4_k_cu_fb49935d_279624cute7productE
	.align		8
        /*0068*/ 	.dword	_ZN40_INTERNAL_22135473_4_k_cu_fb49935d_279624cute1_E
	.align		8
        /*0070*/ 	.dword	$str$25
	.align		8
        /*0078*/ 	.dword	$str$26
	.align		8
        /*0080*/ 	.dword	$str$27
	.align		8
        /*0088*/ 	.dword	$str$28


//--------------------- .text._ZN7cutlass13device_kernelINS_4gemm6kernel13GemmUniversalIN4cute5tupleIJiiiiEEENS1_10collective13CollectiveMmaINS1_35MainloopSm100TmaUmmaWarpSpecializedILi4ELi2ELi4ENS5_IJNS4_1CILi2EEENSA_ILi1EEESC_EEEEENS5_IJNSA_ILi128EEENSA_ILi256EEESF_EEENS_10bfloat16_tENS5_IJlSC_lEEESI_SJ_NS4_8TiledMMAINS4_8MMA_AtomIJNS4_26SM100_MMA_F16BF16_2x1SM_SSISI_SI_fLi128ELi256ELNS4_4UMMA5MajorE0ELSO_0ELNSN_7ScaleInE0ELSP_0EEEEEENS4_6LayoutINS5_IJSC_SC_SC_EEENS5_IJNSA_ILi0EEESU_SU_EEEEENS5_IJNS4_10UnderscoreESX_SX_EEEEENS4_18SM100_TMA_2SM_LOADENS4_14ComposedLayoutINS4_7SwizzleILi3ELi4ELi3EEENS4_18smem_ptr_flag_bitsILi16EEENSS_INS5_IJNSA_ILi8EEENSA_ILi64EEEEEENS5_IJS17_SC_EEEEEEEvNS4_8identityES10_S1B_vS1C_EENS_8epilogue10collective18CollectiveEpilogueINS1E_23Sm100TmaWarpSpecializedILi4ELi2ELi32ELb1ELb0EEEJNS5_IJS17_SG_SF_EEENS5_IJNSS_IS17_SC_EENSS_INS5_IJNSA_ILi32EEESB_EEENS5_IJSC_SF_EEEEEEEESI_SJ_SI_SJ_NS1E_6fusion15FusionCallbacksIS1I_NS1Q_17LinearCombinationISI_fSI_fLNS_15FloatRoundStyleE2EEES1J_S1P_JEEENS4_5SM1004TMEM4LOAD26SM100_TMEM_LOAD_32dp32b32xENS4_13SM90_TMA_LOADENS11_INS12_ILi2ELi4ELi3EEES15_NSS_INS5_IJS16_S1L_EEENS5_IJS1L_SC_EEEEEEENS4_39AutoVectorizingCopyWithAssumedAlignmentILi128EEENS4_14SM90_TMA_STOREES25_S27_S27_EEEvvEEEEvNT_6ParamsE --------------------------
	.section	.text._ZN7cutlass13device_kernelINS_4gemm6kernel13GemmUniversalIN4cute5tupleIJiiiiEEENS1_10collective13CollectiveMmaINS1_35MainloopSm100TmaUmmaWarpSpecializedILi4ELi2ELi4ENS5_IJNS4_1CILi2EEENSA_ILi1EEESC_EEEEENS5_IJNSA_ILi128EEENSA_ILi256EEESF_EEENS_10bfloat16_tENS5_IJlSC_lEEESI_SJ_NS4_8TiledMMAINS4_8MMA_AtomIJNS4_26SM100_MMA_F16BF16_2x1SM_SSISI_SI_fLi128ELi256ELNS4_4UMMA5MajorE0ELSO_0ELNSN_7ScaleInE0ELSP_0EEEEEENS4_6LayoutINS5_IJSC_SC_SC_EEENS5_IJNSA_ILi0EEESU_SU_EEEEENS5_IJNS4_10UnderscoreESX_SX_EEEEENS4_18SM100_TMA_2SM_LOADENS4_14ComposedLayoutINS4_7SwizzleILi3ELi4ELi3EEENS4_18smem_ptr_flag_bitsILi16EEENSS_INS5_IJNSA_ILi8EEENSA_ILi64EEEEEENS5_IJS17_SC_EEEEEEEvNS4_8identityES10_S1B_vS1C_EENS_8epilogue10collective18CollectiveEpilogueINS1E_23Sm100TmaWarpSpecializedILi4ELi2ELi32ELb1ELb0EEEJNS5_IJS17_SG_SF_EEENS5_IJNSS_IS17_SC_EENSS_INS5_IJNSA_ILi32EEESB_EEENS5_IJSC_SF_EEEEEEEESI_SJ_SI_SJ_NS1E_6fusion15FusionCallbacksIS1I_NS1Q_17LinearCombinationISI_fSI_fLNS_15FloatRoundStyleE2EEES1J_S1P_JEEENS4_5SM1004TMEM4LOAD26SM100_TMEM_LOAD_32dp32b32xENS4_13SM90_TMA_LOADENS11_INS12_ILi2ELi4ELi3EEES15_NSS_INS5_IJS16_S1L_EEENS5_IJS1L_SC_EEEEEEENS4_39AutoVectorizingCopyWithAssumedAlignmentILi128EEENS4_14SM90_TMA_STOREES25_S27_S27_EEEvvEEEEvNT_6ParamsE,"ax",@progbits
	.align	128
.text._ZN7cutlass13device_kernelINS_4gemm6kernel13GemmUniversalIN4cute5tupleIJiiiiEEENS1_10collective13CollectiveMmaINS1_35MainloopSm100TmaUmmaWarpSpecializedILi4ELi2ELi4ENS5_IJNS4_1CILi2EEENSA_ILi1EEESC_EEEEENS5_IJNSA_ILi128EEENSA_ILi256EEESF_EEENS_10bfloat16_tENS5_IJlSC_lEEESI_SJ_NS4_8TiledMMAINS4_8MMA_AtomIJNS4_26SM100_MMA_F16BF16_2x1SM_SSISI_SI_fLi128ELi256ELNS4_4UMMA5MajorE0ELSO_0ELNSN_7ScaleInE0ELSP_0EEEEEENS4_6LayoutINS5_IJSC_SC_SC_EEENS5_IJNSA_ILi0EEESU_SU_EEEEENS5_IJNS4_10UnderscoreESX_SX_EEEEENS4_18SM100_TMA_2SM_LOADENS4_14ComposedLayoutINS4_7SwizzleILi3ELi4ELi3EEENS4_18smem_ptr_flag_bitsILi16EEENSS_INS5_IJNSA_ILi8EEENSA_ILi64EEEEEENS5_IJS17_SC_EEEEEEEvNS4_8identityES10_S1B_vS1C_EENS_8epilogue10collective18CollectiveEpilogueINS1E_23Sm100TmaWarpSpecializedILi4ELi2ELi32ELb1ELb0EEEJNS5_IJS17_SG_SF_EEENS5_IJNSS_IS17_SC_EENSS_INS5_IJNSA_ILi32EEESB_EEENS5_IJSC_SF_EEEEEEEESI_SJ_SI_SJ_NS1E_6fusion15FusionCallbacksIS1I_NS1Q_17LinearCombinationISI_fSI_fLNS_15FloatRoundStyleE2EEES1J_S1P_JEEENS4_5SM1004TMEM4LOAD26SM100_TMEM_LOAD_32dp32b32xENS4_13SM90_TMA_LOADENS11_INS12_ILi2ELi4ELi3EEES15_NSS_INS5_IJS16_S1L_EEENS5_IJS1L_SC_EEEEEEENS4_39AutoVectorizingCopyWithAssumedAlignmentILi128EEENS4_14SM90_TMA_STOREES25_S27_S27_EEEvvEEEEvNT_6ParamsE:
        .type           _ZN7cutlass13device_kernelINS_4gemm6kernel13GemmUniversalIN4cute5tupleIJiiiiEEENS1_10collective13CollectiveMmaINS1_35MainloopSm100TmaUmmaWarpSpecializedILi4ELi2ELi4ENS5_IJNS4_1CILi2EEENSA_ILi1EEESC_EEEEENS5_IJNSA_ILi128EEENSA_ILi256EEESF_EEENS_10bfloat16_tENS5_IJlSC_lEEESI_SJ_NS4_8TiledMMAINS4_8MMA_AtomIJNS4_26SM100_MMA_F16BF16_2x1SM_SSISI_SI_fLi128ELi256ELNS4_4UMMA5MajorE0ELSO_0ELNSN_7ScaleInE0ELSP_0EEEEEENS4_6LayoutINS5_IJSC_SC_SC_EEENS5_IJNSA_ILi0EEESU_SU_EEEEENS5_IJNS4_10UnderscoreESX_SX_EEEEENS4_18SM100_TMA_2SM_LOADENS4_14ComposedLayoutINS4_7SwizzleILi3ELi4ELi3EEENS4_18smem_ptr_flag_bitsILi16EEENSS_INS5_IJNSA_ILi8EEENSA_ILi64EEEEEENS5_IJS17_SC_EEEEEEEvNS4_8identityES10_S1B_vS1C_EENS_8epilogue10collective18CollectiveEpilogueINS1E_23Sm100TmaWarpSpecializedILi4ELi2ELi32ELb1ELb0EEEJNS5_IJS17_SG_SF_EEENS5_IJNSS_IS17_SC_EENSS_INS5_IJNSA_ILi32EEESB_EEENS5_IJSC_SF_EEEEEEEESI_SJ_SI_SJ_NS1E_6fusion15FusionCallbacksIS1I_NS1Q_17LinearCombinationISI_fSI_fLNS_15FloatRoundStyleE2EEES1J_S1P_JEEENS4_5SM1004TMEM4LOAD26SM100_TMEM_LOAD_32dp32b32xENS4_13SM90_TMA_LOADENS11_INS12_ILi2ELi4ELi3EEES15_NSS_INS5_IJS16_S1L_EEENS5_IJS1L_SC_EEEEEEENS4_39AutoVectorizingCopyWithAssumedAlignmentILi128EEENS4_14SM90_TMA_STOREES25_S27_S27_EEEvvEEEEvNT_6ParamsE,@function
        .size           _ZN7cutlass13device_kernelINS_4gemm6kernel13GemmUniversalIN4cute5tupleIJiiiiEEENS1_10collective13CollectiveMmaINS1_35MainloopSm100TmaUmmaWarpSpecializedILi4ELi2ELi4ENS5_IJNS4_1CILi2EEENSA_ILi1EEESC_EEEEENS5_IJNSA_ILi128EEENSA_ILi256EEESF_EEENS_10bfloat16_tENS5_IJlSC_lEEESI_SJ_NS4_8TiledMMAINS4_8MMA_AtomIJNS4_26SM100_MMA_F16BF16_2x1SM_SSISI_SI_fLi128ELi256ELNS4_4UMMA5MajorE0ELSO_0ELNSN_7ScaleInE0ELSP_0EEEEEENS4_6LayoutINS5_IJSC_SC_SC_EEENS5_IJNSA_ILi0EEESU_SU_EEEEENS5_IJNS4_10UnderscoreESX_SX_EEEEENS4_18SM100_TMA_2SM_LOADENS4_14ComposedLayoutINS4_7SwizzleILi3ELi4ELi3EEENS4_18smem_ptr_flag_bitsILi16EEENSS_INS5_IJNSA_ILi8EEENSA_ILi64EEEEEENS5_IJS17_SC_EEEEEEEvNS4_8identityES10_S1B_vS1C_EENS_8epilogue10collective18CollectiveEpilogueINS1E_23Sm100TmaWarpSpecializedILi4ELi2ELi32ELb1ELb0EEEJNS5_IJS17_SG_SF_EEENS5_IJNSS_IS17_SC_EENSS_INS5_IJNSA_ILi32EEESB_EEENS5_IJSC_SF_EEEEEEEESI_SJ_SI_SJ_NS1E_6fusion15FusionCallbacksIS1I_NS1Q_17LinearCombinationISI_fSI_fLNS_15FloatRoundStyleE2EEES1J_S1P_JEEENS4_5SM1004TMEM4LOAD26SM100_TMEM_LOAD_32dp32b32xENS4_13SM90_TMA_LOADENS11_INS12_ILi2ELi4ELi3EEES15_NSS_INS5_IJS16_S1L_EEENS5_IJS1L_SC_EEEEEEENS4_39AutoVectorizingCopyWithAssumedAlignmentILi128EEENS4_14SM90_TMA_STOREES25_S27_S27_EEEvvEEEEvNT_6ParamsE,(.L_x_197 - _ZN7cutlass13device_kernelINS_4gemm6kernel13GemmUniversalIN4cute5tupleIJiiiiEEENS1_10collective13CollectiveMmaINS1_35MainloopSm100TmaUmmaWarpSpecializedILi4ELi2ELi4ENS5_IJNS4_1CILi2EEENSA_ILi1EEESC_EEEEENS5_IJNSA_ILi128EEENSA_ILi256EEESF_EEENS_10bfloat16_tENS5_IJlSC_lEEESI_SJ_NS4_8TiledMMAINS4_8MMA_AtomIJNS4_26SM100_MMA_F16BF16_2x1SM_SSISI_SI_fLi128ELi256ELNS4_4UMMA5MajorE0ELSO_0ELNSN_7ScaleInE0ELSP_0EEEEEENS4_6LayoutINS5_IJSC_SC_SC_EEENS5_IJNSA_ILi0EEESU_SU_EEEEENS5_IJNS4_10UnderscoreESX_SX_EEEEENS4_18SM100_TMA_2SM_LOADENS4_14ComposedLayoutINS4_7SwizzleILi3ELi4ELi3EEENS4_18smem_ptr_flag_bitsILi16EEENSS_INS5_IJNSA_ILi8EEENSA_ILi64EEEEEENS5_IJS17_SC_EEEEEEEvNS4_8identityES10_S1B_vS1C_EENS_8epilogue10collective18CollectiveEpilogueINS1E_23Sm100TmaWarpSpecializedILi4ELi2ELi32ELb1ELb0EEEJNS5_IJS17_SG_SF_EEENS5_IJNSS_IS17_SC_EENSS_INS5_IJNSA_ILi32EEESB_EEENS5_IJSC_SF_EEEEEEEESI_SJ_SI_SJ_NS1E_6fusion15FusionCallbacksIS1I_NS1Q_17LinearCombinationISI_fSI_fLNS_15FloatRoundStyleE2EEES1J_S1P_JEEENS4_5SM1004TMEM4LOAD26SM100_TMEM_LOAD_32dp32b32xENS4_13SM90_TMA_LOADENS11_INS12_ILi2ELi4ELi3EEES15_NSS_INS5_IJS16_S1L_EEENS5_IJS1L_SC_EEEEEEENS4_39AutoVectorizingCopyWithAssumedAlignmentILi128EEENS4_14SM90_TMA_STOREES25_S27_S27_EEEvvEEEEvNT_6ParamsE)
        .other          _ZN7cutlass13device_kernelINS_4gemm6kernel13GemmUniversalIN4cute5tupleIJiiiiEEENS1_10collective13CollectiveMmaINS1_35MainloopSm100TmaUmmaWarpSpecializedILi4ELi2ELi4ENS5_IJNS4_1CILi2EEENSA_ILi1EEESC_EEEEENS5_IJNSA_ILi128EEENSA_ILi256EEESF_EEENS_10bfloat16_tENS5_IJlSC_lEEESI_SJ_NS4_8TiledMMAINS4_8MMA_AtomIJNS4_26SM100_MMA_F16BF16_2x1SM_SSISI_SI_fLi128ELi256ELNS4_4UMMA5MajorE0ELSO_0ELNSN_7ScaleInE0ELSP_0EEEEEENS4_6LayoutINS5_IJSC_SC_SC_EEENS5_IJNSA_ILi0EEESU_SU_EEEEENS5_IJNS4_10UnderscoreESX_SX_EEEEENS4_18SM100_TMA_2SM_LOADENS4_14ComposedLayoutINS4_7SwizzleILi3ELi4ELi3EEENS4_18smem_ptr_flag_bitsILi16EEENSS_INS5_IJNSA_ILi8EEENSA_ILi64EEEEEENS5_IJS17_SC_EEEEEEEvNS4_8identityES10_S1B_vS1C_EENS_8epilogue10collective18CollectiveEpilogueINS1E_23Sm100TmaWarpSpecializedILi4ELi2ELi32ELb1ELb0EEEJNS5_IJS17_SG_SF_EEENS5_IJNSS_IS17_SC_EENSS_INS5_IJNSA_ILi32EEESB_EEENS5_IJSC_SF_EEEEEEEESI_SJ_SI_SJ_NS1E_6fusion15FusionCallbacksIS1I_NS1Q_17LinearCombinationISI_fSI_fLNS_15FloatRoundStyleE2EEES1J_S1P_JEEENS4_5SM1004TMEM4LOAD26SM100_TMEM_LOAD_32dp32b32xENS4_13SM90_TMA_LOADENS11_INS12_ILi2ELi4ELi3EEES15_NSS_INS5_IJS16_S1L_EEENS5_IJS1L_SC_EEEEEEENS4_39AutoVectorizingCopyWithAssumedAlignmentILi128EEENS4_14SM90_TMA_STOREES25_S27_S27_EEEvvEEEEvNT_6ParamsE,@"STO_CUDA_ENTRY STV_DEFAULT"
_ZN7cutlass13device_kernelINS_4gemm6kernel13GemmUniversalIN4cute5tupleIJiiiiEEENS1_10collective13CollectiveMmaINS1_35MainloopSm100TmaUmmaWarpSpecializedILi4ELi2ELi4ENS5_IJNS4_1CILi2EEENSA_ILi1EEESC_EEEEENS5_IJNSA_ILi128EEENSA_ILi256EEESF_EEENS_10bfloat16_tENS5_IJlSC_lEEESI_SJ_NS4_8TiledMMAINS4_8MMA_AtomIJNS4_26SM100_MMA_F16BF16_2x1SM_SSISI_SI_fLi128ELi256ELNS4_4UMMA5MajorE0ELSO_0ELNSN_7ScaleInE0ELSP_0EEEEEENS4_6LayoutINS5_IJSC_SC_SC_EEENS5_IJNSA_ILi0EEESU_SU_EEEEENS5_IJNS4_10UnderscoreESX_SX_EEEEENS4_18SM100_TMA_2SM_LOADENS4_14ComposedLayoutINS4_7SwizzleILi3ELi4ELi3EEENS4_18smem_ptr_flag_bitsILi16EEENSS_INS5_IJNSA_ILi8EEENSA_ILi64EEEEEENS5_IJS17_SC_EEEEEEEvNS4_8identityES10_S1B_vS1C_EENS_8epilogue10collective18CollectiveEpilogueINS1E_23Sm100TmaWarpSpecializedILi4ELi2ELi32ELb1ELb0EEEJNS5_IJS17_SG_SF_EEENS5_IJNSS_IS17_SC_EENSS_INS5_IJNSA_ILi32EEESB_EEENS5_IJSC_SF_EEEEEEEESI_SJ_SI_SJ_NS1E_6fusion15FusionCallbacksIS1I_NS1Q_17LinearCombinationISI_fSI_fLNS_15FloatRoundStyleE2EEES1J_S1P_JEEENS4_5SM1004TMEM4LOAD26SM100_TMEM_LOAD_32dp32b32xENS4_13SM90_TMA_LOADENS11_INS12_ILi2ELi4ELi3EEES15_NSS_INS5_IJS16_S1L_EEENS5_IJS1L_SC_EEEEEEENS4_39AutoVectorizingCopyWithAssumedAlignmentILi128EEENS4_14SM90_TMA_STOREES25_S27_S27_EEEvvEEEEvNT_6ParamsE:
[----:B------:R-:W1:Y:S01]  /*0000*/  LDC R1, c[0x0][0x37c] ;  /* 0x0000df00ff017b82 */ /* 0x000e620000000800 */
[----:B------:R-:W2:Y:S01]  /*0010*/  S2R R105, SR_TID.X ;  /* 0x0000000000697919 */ /* 0x000ea20000002100 */
[----:B------:R-:W3:Y:S06]  /*0020*/  LDCU.64 UR6, c[0x0][0x890] ;  /* 0x00011200ff0677ac */ /* 0x000eec0008000a00 */
[----:B------:R-:W4:Y:S01]  /*0030*/  S2UR UR37, SR_CgaCtaId ;  /* 0x00000000002579c3 */ /* 0x000f220000008800 */
[----:B------:R-:W-:Y:S02]  /*0040*/  PRMT R92, RZ, 0x7610, R92 ;  /* 0x00007610ff5c7816 */ /* 0x000fe4000000005c */
[----:B------:R-:W-:Y:S01]  /*0050*/  ELECT P1, URZ, PT ;  /* 0x0000000000ff782f */ /* 0x000fe20003820000 */
[----:B------:R-:W1:Y:S01]  /*0060*/  LDCU.64 UR46, c[0x0][0x358] ;  /* 0x00006b00ff2e77ac */ /* 0x000e620008000a00 */
[----:B---3--:R-:W-:-:S04]  /*0070*/  UISETP.NE.U32.AND UP0, UPT, UR6, URZ, UPT ;  /* 0x000000ff0600728c */ /* 0x008fc8000bf05070 */
[----:B------:R-:W-:Y:S02]  /*0080*/  UISETP.NE.AND.EX UP0, UPT, UR7, URZ, UPT, UP0 ;  /* 0x000000ff0700728c */ /* 0x000fe4000bf05300 */
[----:B----4-:R-:W-:Y:S02]  /*0090*/  ULOP3.LUT UR5, UR37, 0x1, URZ, 0xc0, !UPT ;  /* 0x0000000125057892 */ /* 0x010fe4000f8ec0ff */
[----:B------:R-:W-:Y:S01]  /*00a0*/  ULOP3.LUT UR4, UR37, 0x1, URZ, 0x3c, !UPT ;  /* 0x0000000125047892 */ /* 0x000fe2000f8e3cff */
[----:B--2---:R-:W-:-:S05]  /*00b0*/  SHF.R.U32.HI R96, RZ, 0x5, R105 ;  /* 0x00000005ff607819 */ /* 0x004fca0000011669 */
[----:B------:R-:W2:Y:S02]  /*00c0*/  SHFL.IDX PT, R0, R96, RZ, 0x1f ;  /* 0x00001fff60007589 */ /* 0x000ea400000e0000 */
[----:B--2---:R-:W-:Y:S01]  /*00d0*/  R2UR UR10, R0 ;  /* 0x00000000000a72ca */ /* 0x004fe200000e0000 */
[----:B-1----:R-:W-:-:S14]  /*00e0*/  BRA.U UP0, `(.L_x_0) ;  /* 0x00000001002c7547 */ /* 0x002fdc000b800000 */
[----:B------:R-:W1:Y:S02]  /*00f0*/  LDCU.64 UR8, c[0x0][0x888] ;  /* 0x00011100ff0877ac */ /* 0x000e640008000a00 */
[----:B-1----:R-:W-:-:S04]  /*0100*/  UISETP.NE.U32.AND UP0, UPT, UR8, URZ, UPT ;  /* 0x000000ff0800728c */ /* 0x002fc8000bf05070 */
[----:B------:R-:W-:-:S09]  /*0110*/  UISETP.NE.AND.EX UP0, UPT, UR9, URZ, UPT, UP0 ;  /* 0x000000ff0900728c */ /* 0x000fd2000bf05300 */
[----:B------:R-:W-:Y:S05]  /*0120*/  BRA.U !UP0, `(.L_x_1) ;  /* 0x0000000108107547 */ /* 0x000fea000b800000 */
[----:B------:R-:W1:Y:S02]  /*0130*/  LDC.64 R2, c[0x0][0x888] ;  /* 0x00022200ff027b82 */ /* 0x000e640000000a00 */
[----:B-1----:R1:W5:Y:S01]  /*0140*/  LDG.E R49, desc[UR46][R2.64] ;  /* 0x0000002e02317981 */ /* 0x002362000c1e1900 */
[----:B------:R-:W-:Y:S01]  /*0150*/  HFMA2 R92, -RZ, RZ, 0, 5.9604644775390625e-08 ;  /* 0x00000001ff5c7431 */ /* 0x000fe200000001ff */
[----:B------:R-:W-:Y:S05]  /*0160*/  BRA `(.L_x_0) ;  /* 0x00000000000c7947 */ /* 0x000fea0003800000 */
.L_x_1:
[----:B------:R-:W1:Y:S01]  /*0170*/  LDCU UR8, c[0x0][0x880] ;  /* 0x00011000ff0877ac */ /* 0x000e620008000800 */
[----:B------:R-:W-:Y:S01]  /*0180*/  HFMA2 R92, -RZ, RZ, 0, 5.9604644775390625e-08 ;  /* 0x00000001ff5c7431 */ /* 0x000fe200000001ff */
[----:B-1----:R-:W-:-:S07]  /*0190*/  MOV R49, UR8 ;  /* 0x0000000800317c02 */ /* 0x002fce0008000f00 */
.L_x_0:
[----:B------:R-:W2:Y:S02]  /*01a0*/  LDCU.64 UR8, c[0x0][0x8b0] ;  /* 0x00011600ff0877ac */ /* 0x000ea40008000a00 */
[----:B--2---:R-:W-:-:S04]  /*01b0*/  UISETP.NE.U32.AND UP0, UPT, UR8, URZ, UPT ;  /* 0x000000ff0800728c */ /* 0x004fc8000bf05070 */
[----:B------:R-:W-:-:S09]  /*01c0*/  UISETP.NE.AND.EX UP0, UPT, UR9, URZ, UPT, UP0 ;  /* 0x000000ff0900728c */ /* 0x000fd2000bf05300 */
[----:B------:R-:W-:Y:S05]  /*01d0*/  BRA.U UP0, `(.L_x_2) ;  /* 0x0000000100247547 */ /* 0x000fea000b800000 */
[----:B------:R-:W2:Y:S02]  /*01e0*/  LDCU.64 UR8, c[0x0][0x8a8] ;  /* 0x00011500ff0877ac */ /* 0x000ea40008000a00 */
[----:B--2---:R-:W-:-:S04]  /*01f0*/  UISETP.NE.U32.AND UP0, UPT, UR8, URZ, UPT ;  /* 0x000000ff0800728c */ /* 0x004fc8000bf05070 */
[----:B------:R-:W-:-:S09]  /*0200*/  UISETP.NE.AND.EX UP0, UPT, UR9, URZ, UPT, UP0 ;  /* 0x000000ff0900728c */ /* 0x000fd2000bf05300 */
[----:B------:R-:W-:Y:S05]  /*0210*/  BRA.U !UP0, `(.L_x_3) ;  /* 0x00000001080c7547 */ /* 0x000fea000b800000 */
[----:B-1----:R-:W1:Y:S02]  /*0220*/  LDC.64 R2, c[0x0][0x8a8] ;  /* 0x00022a00ff027b82 */ /* 0x002e640000000a00 */
[----:B-1----:R2:W5:Y:S01]  /*0230*/  LDG.E R47, desc[UR46][R2.64] ;  /* 0x0000002e022f7981 */ /* 0x002562000c1e1900 */
[----:B------:R-:W-:Y:S05]  /*0240*/  BRA `(.L_x_2) ;  /* 0x0000000000087947 */ /* 0x000fea0003800000 */
.L_x_3:
[----:B------:R-:W2:Y:S02]  /*0250*/  LDCU UR8, c[0x0][0x8a0] ;  /* 0x00011400ff0877ac */ /* 0x000ea40008000800 */
[----:B--2---:R-:W-:Y:S02]  /*0260*/  MOV R47, UR8 ;  /* 0x00000008002f7c02 */ /* 0x004fe40008000f00 */
.L_x_2:
[----:B------:R-:W-:Y:S01]  /*0270*/  IMAD.U32 R0, RZ, RZ, UR10 ;  /* 0x0000000aff007e24 */ /* 0x000fe2000f8e00ff */
[----:B------:R-:W-:Y:S04]  /*0280*/  BSSY.RECONVERGENT B0, `(.L_x_4) ;  /* 0x000000c000007945 */ /* 0x000fe80003800200 */
[C---:B------:R-:W-:Y:S02]  /*0290*/  ISETP.NE.OR P2, PT, R0.reuse, 0x1, !P1 ;  /* 0x000000010000780c */ /* 0x040fe40004f45670 */
[----:B------:R-:W-:-:S11]  /*02a0*/  ISETP.NE.OR P0, PT, R0, 0x3, !P1 ;  /* 0x000000030000780c */ /* 0x000fd60004f05670 */
[----:B------:R-:W-:Y:S05]  /*02b0*/  @P2 BRA `(.L_x_5) ;  /* 0x0000000000202947 */ /* 0x000fea0003800000 */
[----:B------:R-:W3:Y:S02]  /*02c0*/  LDCU.64 UR8, c[0x0][0x348] ;  /* 0x00006900ff0877ac */ /* 0x000ee40008000a00 */
[----:B---3--:R-:W-:Y:S02]  /*02d0*/  UIADD3 UR12, UP1, UPT, UR8, 0x80, URZ ;  /* 0x00000080080c7890 */ /* 0x008fe4000ff3e0ff */
[----:B------:R-:W-:Y:S02]  /*02e0*/  UIADD3 UR8, UP0, UPT, UR8, 0x180, URZ ;  /* 0x0000018008087890 */ /* 0x000fe4000ff1e0ff */
[----:B------:R-:W-:Y:S02]  /*02f0*/  UIADD3.X UR13, UPT, UPT, URZ, UR9, URZ, UP1, !UPT ;  /* 0x00000009ff0d7290 */ /* 0x000fe40008ffe4ff */
[----:B------:R-:W-:-:S07]  /*0300*/  UIADD3.X UR9, UPT, UPT, URZ, UR9, URZ, UP0, !UPT ;  /* 0x00000009ff097290 */ /* 0x000fce00087fe4ff */
[----:B------:R3:W-:Y:S02]  /*0310*/  UTMACCTL.PF [UR12] ;  /* 0x000000000c0079b9 */ /* 0x0007e40008040000 */
[----:B------:R3:W-:Y:S02]  /*0320*/  UTMACCTL.PF [UR8] ;  /* 0x00000000080079b9 */ /* 0x0007e40008040000 */
[----:B---3--:R-:W-:Y:S01]  /*0330*/  NOP ;  /* 0x0000000000007918 */ /* 0x008fe20000000000 */
.L_x_5:
[----:B------:R-:W-:Y:S05]  /*0340*/  BSYNC.RECONVERGENT B0 ;  /* 0x0000000000007941 */ /* 0x000fea0003800200 */
.L_x_4:
[----:B------:R-:W-:Y:S04]  /*0350*/  BSSY.RECONVERGENT B0, `(.L_x_6) ;  /* 0x000000a000007945 */ /* 0x000fe80003800200 */
        /* <DEDUP_REMOVED lines=9> */
.L_x_7:
[----:B------:R-:W-:Y:S05]  /*03f0*/  BSYNC.RECONVERGENT B0 ;  /* 0x0000000000007941 */ /* 0x000fea0003800200 */
.L_x_6:
[----:B------:R-:W3:Y:S01]  /*0400*/  LDCU.64 UR8, c[0x0][0x888] ;  /* 0x00011100ff0877ac */ /* 0x000ee20008000a00 */
[----:B------:R-:W-:Y:S02]  /*0410*/  UISETP.EQ.U32.AND UP1, UPT, UR6, URZ, UPT ;  /* 0x000000ff0600728c */ /* 0x000fe4000bf22070 */
[----:B------:R-:W-:Y:S02]  /*0420*/  UPLOP3.LUT UP5, UPT, UPT, UPT, UPT, 0x80, 0x8 ;  /* 0x000000000008789c */ /* 0x000fe40003faf070 */
[----:B---3--:R-:W-:-:S04]  /*0430*/  UISETP.NE.U32.AND UP0, UPT, UR8, URZ, UPT ;  /* 0x000000ff0800728c */ /* 0x008fc8000bf05070 */
[----:B------:R-:W-:-:S04]  /*0440*/  UISETP.NE.AND.EX UP0, UPT, UR9, URZ, UPT, UP0 ;  /* 0x000000ff0900728c */ /* 0x000fc8000bf05300 */
[----:B------:R-:W-:-:S04]  /*0450*/  UISETP.EQ.OR.EX UP2, UPT, UR7, URZ, !UP0, UP1 ;  /* 0x000000ff0700728c */ /* 0x000fc8000c742710 */
[----:B------:R-:W-:-:S05]  /*0460*/  UP2UR UR50, UPR, URZ, 0x4 ;  /* 0x00000004ff327883 */ /* 0x000fca0008000000 */
[----:B------:R-:W-:Y:S07]  /*0470*/  BRA.U !UP2, `(.L_x_8) ;  /* 0x000000010a207547 */ /* 0x000fee000b800000 */
[----:B------:R-:W-:Y:S01]  /*0480*/  UISETP.NE.U32.AND UP2, UPT, UR6, URZ, UPT ;  /* 0x000000ff0600728c */ /* 0x000fe2000bf45070 */
[----:B-----5:R-:W-:Y:S01]  /*0490*/  FSETP.NEU.AND P0, PT, R49, RZ, PT ;  /* 0x000000ff3100720b */ /* 0x020fe20003f0d000 */
[----:B------:R-:W-:Y:S02]  /*04a0*/  USEL UR6, URZ, 0xffffffff, UP0 ;  /* 0xffffffffff067887 */ /* 0x000fe40008000000 */
[----:B------:R-:W-:-:S10]  /*04b0*/  UISETP.NE.AND.EX UP2, UPT, UR7, URZ, UPT, UP2 ;  /* 0x000000ff0700728c */ /* 0x000fd4000bf45320 */
[----:B------:R-:W-:Y:S01]  /*04c0*/  VOTEU.ANY UP1, P0 ;  /* 0x0000000000ff7886 */ /* 0x000fe20000020100 */
[----:B------:R-:W-:-:S04]  /*04d0*/  @!UP2 USEL UR6, URZ, 0xffffffff, UP1 ;  /* 0xffffffffff06a887 */ /* 0x000fc80008800000 */
[----:B------:R-:W-:-:S04]  /*04e0*/  ULOP3.LUT UR6, UR6, 0x1, URZ, 0xc0, !UPT ;  /* 0x0000000106067892 */ /* 0x000fc8000f8ec0ff */
[----:B------:R-:W-:-:S11]  /*04f0*/  UISETP.NE.U32.AND UP5, UPT, UR6, 0x1, UPT ;  /* 0x000000010600788c */ /* 0x000fd6000bfa5070 */
.L_x_8:
[----:B------:R-:W3:Y:S01]  /*0500*/  SHFL.IDX PT, R0, R96, RZ, 0x1f ;  /* 0x00001fff60007589 */ /* 0x000ee200000e0000 */
[----:B------:R-:W-:-:S04]  /*0510*/  UISETP.NE.AND UP1, UPT, UR10, 0x2, UPT ;  /* 0x000000020a00788c */ /* 0x000fc8000bf25270 */
[----:B------:R-:W-:Y:S02]  /*0520*/  UISETP.EQ.AND UP2, UPT, UR5, URZ, !UP1 ;  /* 0x000000ff0500728c */ /* 0x000fe4000cf42270 */
[----:B------:R-:W-:-:S04]  /*0530*/  USEL UR6, URZ, 0x1, UP1 ;  /* 0x00000001ff067887 */ /* 0x000fc80008800000 */
[----:B------:R-:W-:Y:S02]  /*0540*/  PLOP3.LUT P5, PT, P1, PT, UP2, 0x80, 0x8 ;  /* 0x000000000008781c */ /* 0x000fe40000faf028 */
[----:B---3--:R-:W-:-:S13]  /*0550*/  ISETP.NE.AND P0, PT, R0, RZ, PT ;  /* 0x000000ff0000720c */ /* 0x008fda0003f05270 */
[----:B------:R-:W-:Y:S05]  /*0560*/  @P0 BRA `(.L_x_9) ;  /* 0x0000000000440947 */ /* 0x000fea0003800000 */
[----:B------:R-:W-:Y:S01]  /*0570*/  UMOV UR8, 0x400 ;  /* 0x0000040000087882 */ /* 0x000fe20000000000 */
[----:B------:R-:W-:Y:S01]  /*0580*/  UMOV UR7, 0x1 ;  /* 0x0000000100077882 */ /* 0x000fe20000000000 */
[----:B------:R-:W-:Y:S02]  /*0590*/  ULEA UR8, UR37, UR8, 0x18 ;  /* 0x0000000825087291 */ /* 0x000fe4000f8ec0ff */
[----:B------:R-:W-:-:S04]  /*05a0*/  UIADD3 UR12, UPT, UPT, -UR7, 0x100000, URZ ;  /* 0x00100000070c7890 */ /* 0x000fc8000fffe1ff */
[----:B------:R-:W-:Y:S02]  /*05b0*/  USHF.L.U32 UR13, UR12, 0xb, URZ ;  /* 0x0000000b0c0d7899 */ /* 0x000fe400080006ff */
[----:B------:R-:W-:Y:S01]  /*05c0*/  USHF.L.U32 UR12, UR12, 0x1, URZ ;  /* 0x000000010c0c7899 */ /* 0x000fe200080006ff */
[----:B------:R-:W-:Y:S01]  /*05d0*/  ELECT P0, URZ, PT ;  /* 0x0000000000ff782f */ /* 0x000fe20003800000 */
[----:B------:R-:W3:Y:S10]  /*05e0*/  FENCE.VIEW.ASYNC.S ;  /* 0x00000000000073c6 */ /* 0x000ef40000000000 */
[----:B---3--:R3:W4:Y:S01]  /*05f0*/  SYNCS.EXCH.64 URZ, [UR8], UR12 ;  /* 0x0000000c08ff75b2 */ /* 0x0087220008000100 */
[----:B------:R3:W1:Y:S01]  /*0600*/  SYNCS.EXCH.64 URZ, [UR8+0x20], UR12 ;  /* 0x0000200c08ff75b2 */ /* 0x0006620008000100 */
[----:B------:R3:W1:Y:S01]  /*0610*/  SYNCS.EXCH.64 URZ, [UR8+0x8], UR12 ;  /* 0x0000080c08ff75b2 */ /* 0x0006620008000100 */
[----:B------:R3:W1:Y:S01]  /*0620*/  SYNCS.EXCH.64 URZ, [UR8+0x28], UR12 ;  /* 0x0000280c08ff75b2 */ /* 0x0006620008000100 */
[----:B------:R3:W1:Y:S01]  /*0630*/  SYNCS.EXCH.64 URZ, [UR8+0x10], UR12 ;  /* 0x0000100c08ff75b2 */ /* 0x0006620008000100 */
[----:B------:R3:W1:Y:S01]  /*0640*/  SYNCS.EXCH.64 URZ, [UR8+0x30], UR12 ;  /* 0x0000300c08ff75b2 */ /* 0x0006620008000100 */
[----:B------:R3:W1:Y:S01]  /*0650*/  SYNCS.EXCH.64 URZ, [UR8+0x18], UR12 ;  /* 0x0000180c08ff75b2 */ /* 0x0006620008000100 */
[----:B------:R3:W1:Y:S01]  /*0660*/  SYNCS.EXCH.64 URZ, [UR8+0x38], UR12 ;  /* 0x0000380c08ff75b2 */ /* 0x0006620008000100 */
[----:B------:R-:W-:Y:S01]  /*0670*/  NOP ;  /* 0x0000000000007918 */ /* 0x000fe20000000000 */
.L_x_9:
[----:B------:R-:W2:Y:S01]  /*0680*/  SHFL.IDX PT, R0, R96, RZ, 0x1f ;  /* 0x00001fff60007589 */ /* 0x000ea200000e0000 */
[----:B------:R-:W-:Y:S01]  /*0690*/  NOP ;  /* 0x0000000000007918 */ /* 0x000fe20000000000 */
[----:B--2---:R-:W-:-:S13]  /*06a0*/  ISETP.NE.AND P0, PT, R0, 0x1, PT ;  /* 0x000000010000780c */ /* 0x004fda0003f05270 */
[----:B------:R-:W-:Y:S05]  /*06b0*/  @P0 BRA `(.L_x_10) ;  /* 0x0000000000540947 */ /* 0x000fea0003800000 */
[----:B------:R-:W-:Y:S01]  /*06c0*/  UMOV UR9, 0x400 ;  /* 0x0000040000097882 */ /* 0x000fe20000000000 */
[----:B---3--:R-:W-:Y:S01]  /*06d0*/  UMOV UR8, 0x20 ;  /* 0x0000002000087882 */ /* 0x008fe20000000000 */
[----:B------:R-:W-:Y:S01]  /*06e0*/  UMOV UR7, 0x80 ;  /* 0x0000008000077882 */ /* 0x000fe20000000000 */
[----:B------:R-:W-:Y:S02]  /*06f0*/  ULEA UR9, UR37, UR9, 0x18 ;  /* 0x0000000925097291 */ /* 0x000fe4000f8ec0ff */
[----:B------:R-:W-:-:S04]  /*0700*/  UIADD3 UR12, UPT, UPT, -UR8, 0x100000, URZ ;  /* 0x00100000080c7890 */ /* 0x000fc8000fffe1ff */
[----:B------:R-:W-:Y:S02]  /*0710*/  USHF.L.U32 UR13, UR12, 0xb, URZ ;  /* 0x0000000b0c0d7899 */ /* 0x000fe400080006ff */
[----:B------:R-:W-:Y:S02]  /*0720*/  USHF.L.U32 UR12, UR12, 0x1, URZ ;  /* 0x000000010c0c7899 */ /* 0x000fe400080006ff */
[----:B------:R-:W-:-:S04]  /*0730*/  UIADD3 UR14, UPT, UPT, -UR7, 0x100000, URZ ;  /* 0x00100000070e7890 */ /* 0x000fc8000fffe1ff */
[----:B------:R-:W-:Y:S02]  /*0740*/  USHF.L.U32 UR15, UR14, 0xb, URZ ;  /* 0x0000000b0e0f7899 */ /* 0x000fe400080006ff */
[----:B------:R-:W-:Y:S01]  /*0750*/  USHF.L.U32 UR14, UR14, 0x1, URZ ;  /* 0x000000010e0e7899 */ /* 0x000fe200080006ff */
[----:B------:R-:W-:Y:S01]  /*0760*/  ELECT P0, URZ, PT ;  /* 0x0000000000ff782f */ /* 0x000fe20003800000 */
[----:B------:R-:W2:Y:S02]  /*0770*/  FENCE.VIEW.ASYNC.S ;  /* 0x00000000000073c6 */ /* 0x000ea40000000000 */
[----:B--2---:R2:W3:Y:S08]  /*0780*/  SYNCS.EXCH.64 URZ, [UR9+0x40], UR12 ;  /* 0x0000400c09ff75b2 */ /* 0x0044f00008000100 */
        /* <DEDUP_REMOVED lines=8> */
.L_x_10:
[----:B------:R-:W4:Y:S01]  /*0810*/  SHFL.IDX PT, R0, R96, RZ, 0x1f ;  /* 0x00001fff60007589 */ /* 0x000f2200000e0000 */
[----:B------:R-:W-:Y:S01]  /*0820*/  NOP ;  /* 0x0000000000007918 */ /* 0x000fe20000000000 */
[----:B----4-:R-:W-:-:S13]  /*0830*/  ISETP.NE.AND P0, PT, R0, 0x3, PT ;  /* 0x000000030000780c */ /* 0x010fda0003f05270 */
[----:B------:R-:W-:Y:S05]  /*0840*/  @P0 BRA `(.L_x_11) ;  /* 0x00000000002c0947 */ /* 0x000fea0003800000 */
[----:B---3--:R-:W-:Y:S01]  /*0850*/  UMOV UR8, 0x400 ;  /* 0x0000040000087882 */ /* 0x008fe20000000000 */
[----:B------:R-:W-:Y:S01]  /*0860*/  UMOV UR7, 0x20 ;  /* 0x0000002000077882 */ /* 0x000fe20000000000 */
[----:B------:R-:W-:Y:S02]  /*0870*/  ULEA UR8, UR37, UR8, 0x18 ;  /* 0x0000000825087291 */ /* 0x000fe4000f8ec0ff */
[----:B--2---:R-:W-:-:S04]  /*0880*/  UIADD3 UR12, UPT, UPT, -UR7, 0x100000, URZ ;  /* 0x00100000070c7890 */ /* 0x004fc8000fffe1ff */
[----:B------:R-:W-:Y:S02]  /*0890*/  USHF.L.U32 UR13, UR12, 0xb, URZ ;  /* 0x0000000b0c0d7899 */ /* 0x000fe400080006ff */
[----:B------:R-:W-:Y:S01]  /*08a0*/  USHF.L.U32 UR12, UR12, 0x1, URZ ;  /* 0x000000010c0c7899 */ /* 0x000fe200080006ff */
[----:B------:R-:W-:Y:S01]  /*08b0*/  ELECT P0, URZ, PT ;  /* 0x0000000000ff782f */ /* 0x000fe20003800000 */
[----:B------:R-:W2:Y:S10]  /*08c0*/  FENCE.VIEW.ASYNC.S ;  /* 0x00000000000073c6 */ /* 0x000eb40000000000 */
[----:B--2---:R4:W2:Y:S01]  /*08d0*/  SYNCS.EXCH.64 URZ, [UR8+0x80], UR12 ;  /* 0x0000800c08ff75b2 */ /* 0x0048a20008000100 */
[----:B------:R4:W3:Y:S02]  /*08e0*/  SYNCS.EXCH.64 URZ, [UR8+0x88], UR12 ;  /* 0x0000880c08ff75b2 */ /* 0x0008e40008000100 */
[----:B----4-:R-:W-:Y:S01]  /*08f0*/  NOP ;  /* 0x0000000000007918 */ /* 0x010fe20000000000 */
.L_x_11:
[----:B------:R-:W4:Y:S01]  /*0900*/  SHFL.IDX PT, R0, R96, RZ, 0x1f ;  /* 0x00001fff60007589 */ /* 0x000f2200000e0000 */
[----:B------:R-:W-:Y:S01]  /*0910*/  NOP ;  /* 0x0000000000007918 */ /* 0x000fe20000000000 */
[----:B----4-:R-:W-:-:S13]  /*0920*/  ISETP.NE.AND P0, PT, R0, 0x4, PT ;  /* 0x000000040000780c */ /* 0x010fda0003f05270 */
[----:B------:R-:W-:Y:S05]  /*0930*/  @P0 BRA `(.L_x_12) ;  /* 0x0000000000480947 */ /* 0x000fea0003800000 */
[----:B--2---:R-:W-:Y:S01]  /*0940*/  UMOV UR9, 0x1e0 ;  /* 0x000001e000097882 */ /* 0x004fe20000000000 */
[----:B---3--:R-:W-:Y:S01]  /*0950*/  UMOV UR8, 0x400 ;  /* 0x0000040000087882 */ /* 0x008fe20000000000 */
[----:B------:R-:W-:Y:S01]  /*0960*/  USEL UR9, UR9, 0x1a0, UP5 ;  /* 0x000001a009097887 */ /* 0x000fe2000a800000 */
        /* <DEDUP_REMOVED lines=10> */
[----:B--2---:R4:W2:Y:S08]  /*0a10*/  SYNCS.EXCH.64 URZ, [UR8+0x90], UR12 ;  /* 0x0000900c08ff75b2 */ /* 0x0048b00008000100 */
[----:B------:R4:W3:Y:S01]  /*0a20*/  SYNCS.EXCH.64 URZ, [UR8+0xa0], UR14 ;  /* 0x0000a00e08ff75b2 */ /* 0x0008e20008000100 */
[----:B------:R4:W1:Y:S01]  /*0a30*/  SYNCS.EXCH.64 URZ, [UR8+0x98], UR12 ;  /* 0x0000980c08ff75b2 */ /* 0x0008620008000100 */
[----:B------:R4:W1:Y:S02]  /*0a40*/  SYNCS.EXCH.64 URZ, [UR8+0xa8], UR14 ;  /* 0x0000a80e08ff75b2 */ /* 0x0008640008000100 */
[----:B----4-:R-:W-:Y:S01]  /*0a50*/  NOP ;  /* 0x0000000000007918 */ /* 0x010fe20000000000 */
.L_x_12:
[----:B------:R-:W4:Y:S01]  /*0a60*/  SHFL.IDX PT, R0, R96, RZ, 0x1f ;  /* 0x00001fff60007589 */ /* 0x000f2200000e0000 */
[----:B------:R-:W-:Y:S01]  /*0a70*/  NOP ;  /* 0x0000000000007918 */ /* 0x000fe20000000000 */
[----:B----4-:R-:W-:-:S13]  /*0a80*/  ISETP.NE.AND P0, PT, R0, 0x5, PT ;  /* 0x000000050000780c */ /* 0x010fda0003f05270 */
[----:B------:R-:W-:Y:S05]  /*0a90*/  @P0 BRA `(.L_x_13) ;  /* 0x0000000000540947 */ /* 0x000fea0003800000 */
[----:B--2---:R-:W-:Y:S01]  /*0aa0*/  UMOV UR9, 0x400 ;  /* 0x0000040000097882 */ /* 0x004fe20000000000 */
        /* <DEDUP_REMOVED lines=14> */
[----:B------:R4:W1:Y:S01]  /*0b90*/  SYNCS.EXCH.64 URZ, [UR9+0xd8], UR14 ;  /* 0x0000d80e09ff75b2 */ /* 0x0008620008000100 */
[----:B------:R4:W1:Y:S01]  /*0ba0*/  SYNCS.EXCH.64 URZ, [UR9+0xc0], UR12 ;  /* 0x0000c00c09ff75b2 */ /* 0x0008620008000100 */
[----:B------:R4:W1:Y:S01]  /*0bb0*/  SYNCS.EXCH.64 URZ, [UR9+0xe0], UR14 ;  /* 0x0000e00e09ff75b2 */ /* 0x0008620008000100 */
[----:B------:R4:W1:Y:S01]  /*0bc0*/  SYNCS.EXCH.64 URZ, [UR9+0xc8], UR12 ;  /* 0x0000c80c09ff75b2 */ /* 0x0008620008000100 */
[----:B------:R4:W1:Y:S02]  /*0bd0*/  SYNCS.EXCH.64 URZ, [UR9+0xe8], UR14 ;  /* 0x0000e80e09ff75b2 */ /* 0x0008640008000100 */
[----:B----4-:R-:W-:Y:S01]  /*0be0*/  NOP ;  /* 0x0000000000007918 */ /* 0x010fe20000000000 */
.L_x_13:
[----:B------:R-:W4:Y:S01]  /*0bf0*/  SHFL.IDX PT, R0, R96, RZ, 0x1f ;  /* 0x00001fff60007589 */ /* 0x000f2200000e0000 */
[----:B------:R-:W-:Y:S01]  /*0c00*/  ISETP.NE.OR P1, PT, RZ, UR10, !P1 ;  /* 0x0000000aff007c0c */ /* 0x000fe2000cf25670 */
        /* <DEDUP_REMOVED lines=12> */
[----:B------:R4:W3:Y:S01]  /*0cd0*/  SYNCS.EXCH.64 URZ, [UR8+0x100], UR12 ;  /* 0x0001000c08ff75b2 */ /* 0x0008e20008000100 */
[----:B------:R4:W1:Y:S01]  /*0ce0*/  SYNCS.EXCH.64 URZ, [UR8+0xf8], UR12 ;  /* 0x0000f80c08ff75b2 */ /* 0x0008620008000100 */
[----:B------:R4:W1:Y:S02]  /*0cf0*/  SYNCS.EXCH.64 URZ, [UR8+0x108], UR12 ;  /* 0x0001080c08ff75b2 */ /* 0x0008640008000100 */
[----:B----4-:R-:W-:Y:S01]  /*0d00*/  NOP ;  /* 0x0000000000007918 */ /* 0x010fe20000000000 */
.L_x_14:
[----:B------:R-:W-:Y:S01]  /*0d10*/  VOTEU.ALL UP1, P1 ;  /* 0x0000000000ff7886 */ /* 0x000fe20000820000 */
[----:B---3--:R-:W3:Y:S01]  /*0d20*/  LDCU UR8, c[0x0][0x36c] ;  /* 0x00006d80ff0877ac */ /* 0x008ee20008000800 */
[----:B------:R-:W-:Y:S01]  /*0d30*/  NOP ;  /* 0x0000000000007918 */ /* 0x000fe20000000000 */
[----:B------:R-:W-:Y:S01]  /*0d40*/  LOP3.LUT R10, R105, 0x1f, RZ, 0xc0, !PT ;  /* 0x0000001f690a7812 */ /* 0x000fe200078ec0ff */
[----:B--2---:R-:W-:Y:S01]  /*0d50*/  UMOV UR12, 0x20 ;  /* 0x00000020000c7882 */ /* 0x004fe20000000000 */
[----:B------:R-:W-:Y:S01]  /*0d60*/  @!UP1 UMOV UR7, 0x400 ;  /* 0x0000040000079882 */ /* 0x000fe20000000000 */
[----:B------:R-:W-:-:S04]  /*0d70*/  @!UP1 UIADD3 UR12, UPT, UPT, -UR12, 0x100000, URZ ;  /* 0x001000000c0c9890 */ /* 0x000fc8000fffe1ff */
[----:B------:R-:W-:Y:S02]  /*0d80*/  @!UP1 USHF.L.U32 UR13, UR12, 0xb, URZ ;  /* 0x0000000b0c0d9899 */ /* 0x000fe400080006ff */
[----:B------:R-:W-:Y:S02]  /*0d90*/  @!UP1 USHF.L.U32 UR12, UR12, 0x1, URZ ;  /* 0x000000010c0c9899 */ /* 0x000fe400080006ff */
[----:B------:R-:W-:Y:S01]  /*0da0*/  @!UP1 ULEA UR7, UR37, UR7, 0x18 ;  /* 0x0000000725079291 */ /* 0x000fe2000f8ec0ff */
[----:B------:R-:W-:Y:S01]  /*0db0*/  VOTEU.ALL UP1, P1 ;  /* 0x0000000000ff7886 */ /* 0x000fe20000820000 */
[----:B------:R-:W-:Y:S01]  /*0dc0*/  UISETP.NE.AND UP4, UPT, UR10, URZ, UPT ;  /* 0x000000ff0a00728c */ /* 0x000fe2000bf85270 */
[----:B------:R-:W2:Y:S09]  /*0dd0*/  FENCE.VIEW.ASYNC.S ;  /* 0x00000000000073c6 */ /* 0x000eb20000000000 */
[----:B--2---:R2:W4:Y:S01]  /*0de0*/  @!UP1 SYNCS.EXCH.64 URZ, [UR7+0x110], UR12 ;  /* 0x0001100c07ff95b2 */ /* 0x0045220008000100 */
[----:B---3--:R-:W-:-:S09]  /*0df0*/  UISETP.EQ.U32.AND UP1, UPT, UR8, 0x1, UPT ;  /* 0x000000010800788c */ /* 0x008fd2000bf22070 */
[----:B------:R-:W-:Y:S05]  /*0e00*/  BRA.U !UP1, `(.L_x_15) ;  /* 0x0000000109087547 */ /* 0x000fea000b800000 */
[----:B-1--4-:R-:W-:Y:S01]  /*0e10*/  UCGABAR_ARV ;  /* 0x00000000000079c7 */ /* 0x012fe20008000000 */
[----:B------:R-:W-:Y:S05]  /*0e20*/  BRA `(.L_x_16) ;  /* 0x0000000000047947 */ /* 0x000fea0003800000 */
.L_x_15:
[----:B-1--4-:R-:W-:Y:S01]  /*0e30*/  NOP ;  /* 0x0000000000007918 */ /* 0x012fe20000000000 */
.L_x_16:
[----:B------:R-:W1:Y:S01]  /*0e40*/  S2R R15, SR_CTAID.Y ;  /* 0x00000000000f7919 */ /* 0x000e620000002600 */
[----:B------:R-:W-:-:S05]  /*0e50*/  CS2R.32 R91, SR_CgaSize ;  /* 0x00000000005b7805 */ /* 0x000fca0000008a00 */
[----:B------:R-:W-:-:S05]  /*0e60*/  IMAD R91, R91, -0xa0, RZ ;  /* 0xffffff605b5b7824 */ /* 0x000fca00078e02ff */
[----:B--2---:R-:W-:-:S14]  /*0e70*/  R2UR UR7, R91 ;  /* 0x000000005b0772ca */ /* 0x004fdc00000e0000 */
[----:B------:R-:W2:Y:S01]  /*0e80*/  LDCU UR7, c[0x0][UR7+0x2b4] ;  /* 0x00005680070777ac */ /* 0x000ea20008000800 */
[----:B------:R-:W-:-:S05]  /*0e90*/  CS2R.32 R0, SR_CgaSize ;  /* 0x0000000000007805 */ /* 0x000fca0000008a00 */
[----:B------:R-:W-:-:S06]  /*0ea0*/  IMAD R0, R0, -0xa0, RZ ;  /* 0xffffff6000007824 */ /* 0x000fcc00078e02ff */
[----:B------:R-:W3:Y:S01]  /*0eb0*/  LDC R0, c[0x0][R0+0x2a4] ;  /* 0x0000a90000007b82 */ /* 0x000ee20000000800 */
[----:B------:R-:W-:Y:S01]  /*0ec0*/  PRMT R8, RZ, 0x7610, R8 ;  /* 0x00007610ff087816 */ /* 0x000fe20000000008 */
[----:B------:R-:W4:Y:S01]  /*0ed0*/  S2R R9, SR_CTAID.X ;  /* 0x0000000000097919 */ /* 0x000f220000002500 */
[----:B------:R-:W-:-:S05]  /*0ee0*/  CS2R.32 R91, SR_CgaSize ;  /* 0x00000000005b7805 */ /* 0x000fca0000008a00 */
[----:B------:R-:W-:-:S05]  /*0ef0*/  IMAD R91, R91, -0xa0, RZ ;  /* 0xffffff605b5b7824 */ /* 0x000fca00078e02ff */
[----:B------:R-:W-:-:S14]  /*0f00*/  R2UR UR8, R91 ;  /* 0x000000005b0872ca */ /* 0x000fdc00000e0000 */
[----:B------:R-:W3:Y:S01]  /*0f10*/  LDCU UR8, c[0x0][UR8+0x2b0] ;  /* 0x00005600080877ac */ /* 0x000ee20008000800 */
[----:B------:R-:W-:Y:S01]  /*0f20*/  UISETP.NE.AND UP2, UPT, UR10, 0x2, UPT ;  /* 0x000000020a00788c */ /* 0x000fe2000bf45270 */
[----:B------:R-:W2:Y:S01]  /*0f30*/  LDC R11, c[0x0][0xb24] ;  /* 0x0002c900ff0b7b82 */ /* 0x000ea20000000800 */
[----:B------:R-:W-:-:S05]  /*0f40*/  CS2R.32 R2, SR_CgaSize ;  /* 0x0000000000027805 */ /* 0x000fca0000008a00 */
[----:B------:R-:W-:-:S06]  /*0f50*/  IMAD R2, R2, -0xa0, RZ ;  /* 0xffffff6002027824 */ /* 0x000fcc00078e02ff */
[----:B------:R-:W3:Y:S08]  /*0f60*/  LDC R2, c[0x0][R2+0x2a0] ;  /* 0x0000a80002027b82 */ /* 0x000ef00000000800 */
[----:B------:R-:W3:Y:S01]  /*0f70*/  LDC R40, c[0x0][0xb24] ;  /* 0x0002c900ff287b82 */ /* 0x000ee20000000800 */
[----:B-1----:R-:W-:-:S07]  /*0f80*/  I2FP.F32.U32 R90, R15 ;  /* 0x0000000f005a7245 */ /* 0x002fce0000201000 */
[----:B------:R-:W1:Y:S01]  /*0f90*/  S2UR UR36, SR_CTAID.Z ;  /* 0x00000000002479c3 */ /* 0x000e620000002700 */
[----:B--2---:R-:W-:Y:S01]  /*0fa0*/  ISETP.GE.AND P0, PT, R11, 0x1, PT ;  /* 0x000000010b00780c */ /* 0x004fe20003f06270 */
[----:B----4-:R-:W-:Y:S01]  /*0fb0*/  IMAD.MOV.U32 R14, RZ, RZ, R9 ;  /* 0x000000ffff0e7224 */ /* 0x010fe200078e0009 */
[----:B------:R-:W-:Y:S01]  /*0fc0*/  I2FP.F32.U32 R91, R9 ;  /* 0x00000009005b7245 */ /* 0x000fe20000201000 */
[----:B------:R-:W-:Y:S01]  /*0fd0*/  FMUL R90, R90, UR7 ;  /* 0x000000075a5a7c20 */ /* 0x000fe20008400000 */
[----:B------:R-:W2:Y:S03]  /*0fe0*/  LDCU UR7, c[0x0][0xb30] ;  /* 0x00016600ff0777ac */ /* 0x000ea60008000800 */
[----:B---3--:R-:W-:Y:S02]  /*0ff0*/  FMUL R91, R91, UR8 ;  /* 0x000000085b5b7c20 */ /* 0x008fe40008400000 */
[----:B------:R-:W3:Y:S08]  /*1000*/  F2I.U32.TRUNC.NTZ R90, R90 ;  /* 0x0000005a005a7305 */ /* 0x000ef0000020f000 */
[----:B------:R-:W4:Y:S01]  /*1010*/  F2I.U32.TRUNC.NTZ R91, R91 ;  /* 0x0000005b005b7305 */ /* 0x000f22000020f000 */
[----:B--2---:R-:W-:Y:S01]  /*1020*/  UISETP.NE.AND UP3, UPT, UR7, 0x1, UPT ;  /* 0x000000010700788c */ /* 0x004fe2000bf65270 */
[----:B---3--:R-:W-:-:S05]  /*1030*/  IADD3 R90, PT, PT, -R90, RZ, RZ ;  /* 0x000000ff5a5a7210 */ /* 0x008fca0007ffe1ff */
[----:B------:R-:W-:Y:S01]  /*1040*/  IMAD R90, R0, R90, R15 ;  /* 0x0000005a005a7224 */ /* 0x000fe200078e020f */
[----:B------:R-:W-:Y:S01]  /*1050*/  PRMT R0, RZ, 0x7610, R0 ;  /* 0x00007610ff007816 */ /* 0x000fe20000000000 */
[----:B----4-:R-:W-:-:S04]  /*1060*/  IMAD.MOV R91, RZ, RZ, -R91 ;  /* 0x000000ffff5b7224 */ /* 0x010fc800078e0a5b */
[----:B------:R-:W-:Y:S01]  /*1070*/  IMAD R91, R2, R91, R9 ;  /* 0x0000005b025b7224 */ /* 0x000fe200078e0209 */
[----:B-1----:R-:W-:Y:S06]  /*1080*/  BRA.U UP4, `(.L_x_17) ;  /* 0x0000000104247547 */ /* 0x002fec000b800000 */
[----:B------:R-:W-:Y:S01]  /*1090*/  ISETP.NE.AND P1, PT, R90, RZ, PT ;  /* 0x000000ff5a00720c */ /* 0x000fe20003f25270 */
[----:B------:R-:W-:Y:S01]  /*10a0*/  IMAD.MOV.U32 R0, RZ, RZ, 0x3 ;  /* 0x00000003ff007424 */ /* 0x000fe200078e00ff */
[C---:B------:R-:W-:Y:S02]  /*10b0*/  LOP3.LUT R2, R91.reuse, 0xfffffffe, RZ, 0xc0, !PT ;  /* 0xfffffffe5b027812 */ /* 0x040fe400078ec0ff */
[----:B------:R-:W-:Y:S02]  /*10c0*/  ISETP.LT.U32.OR P1, PT, R91, 0x2, !P1 ;  /* 0x000000025b00780c */ /* 0x000fe40004f21470 */
[----:B------:R-:W-:Y:S02]  /*10d0*/  SHF.L.U32 R0, R0, R2, RZ ;  /* 0x0000000200007219 */ /* 0x000fe400000006ff */
[----:B------:R-:W-:Y:S02]  /*10e0*/  SEL R4, RZ, 0x1, !P1 ;  /* 0x00000001ff047807 */ /* 0x000fe40004800000 */
[----:B------:R-:W-:-:S05]  /*10f0*/  SEL R3, RZ, 0x2, !P1 ;  /* 0x00000002ff037807 */ /* 0x000fca0004800000 */
[----:B------:R-:W-:-:S05]  /*1100*/  IMAD.IADD R3, R4, 0x1, R3 ;  /* 0x0000000104037824 */ /* 0x000fca00078e0203 */
[----:B------:R-:W-:Y:S02]  /*1110*/  PRMT R8, R3, 0x7610, R8 ;  /* 0x0000761003087816 */ /* 0x000fe40000000008 */
.L_x_17:
[----:B------:R-:W-:Y:S05]  /*1120*/  @!P0 BRA `(.L_x_18) ;  /* 0x0000000000b88947 */ /* 0x000fea0003800000 */
[----:B------:R-:W1:Y:S01]  /*1130*/  LDC.64 R4, c[0x0][0xb18] ;  /* 0x0002c600ff047b82 */ /* 0x000e620000000a00 */
[----:B------:R-:W-:-:S07]  /*1140*/  ISETP.NE.AND P0, PT, R11, 0x1, PT ;  /* 0x000000010b00780c */ /* 0x000fce0003f05270 */
[----:B------:R-:W2:Y:S08]  /*1150*/  LDC R14, c[0x0][0xb0c] ;  /* 0x0002c300ff0e7b82 */ /* 0x000eb00000000800 */
[----:B------:R-:W3:Y:S08]  /*1160*/  LDC R16, c[0x0][0x370] ;  /* 0x0000dc00ff107b82 */ /* 0x000ef00000000800 */
[----:B------:R-:W4:Y:S01]  /*1170*/  LDC R13, c[0x0][0x374] ;  /* 0x0000dd00ff0d7b82 */ /* 0x000f220000000800 */
[----:B-1----:R-:W-:-:S07]  /*1180*/  ISETP.NE.AND P1, PT, R4, 0x1, PT ;  /* 0x000000010400780c */ /* 0x002fce0003f25270 */
[----:B------:R-:W3:Y:S01]  /*1190*/  LDC.64 R6, c[0x0][0xb10] ;  /* 0x0002c400ff067b82 */ /* 0x000ee20000000a00 */
[----:B--2---:R-:W-:-:S07]  /*11a0*/  ISETP.NE.AND P2, PT, R14, 0x1, PT ;  /* 0x000000010e00780c */ /* 0x004fce0003f45270 */
[----:B------:R-:W1:Y:S08]  /*11b0*/  LDC R12, c[0x0][0xb20] ;  /* 0x0002c800ff0c7b82 */ /* 0x000e700000000800 */
[----:B------:R-:W2:Y:S01]  /*11c0*/  LDC.64 R2, c[0x0][0xb28] ;  /* 0x0002ca00ff027b82 */ /* 0x000ea20000000a00 */
[----:B----4-:R-:W-:-:S04]  /*11d0*/  IMAD.HI.U32 R17, R13, R5, RZ ;  /* 0x000000050d117227 */ /* 0x010fc800078e00ff */
[----:B------:R-:W-:-:S04]  /*11e0*/  IMAD.HI.U32 R5, R15, R5, RZ ;  /* 0x000000050f057227 */ /* 0x000fc800078e00ff */
[----:B---3--:R-:W-:-:S05]  /*11f0*/  IMAD.HI.U32 R18, R16, R6, RZ ;  /* 0x0000000610127227 */ /* 0x008fca00078e00ff */
[-C--:B------:R-:W-:Y:S01]  /*1200*/  @P2 SHF.R.U32.HI R16, RZ, R7.reuse, R18 ;  /* 0x00000007ff102219 */ /* 0x080fe20000011612 */
[----:B------:R-:W-:Y:S01]  /*1210*/  IMAD.HI.U32 R18, R9, R6, RZ ;  /* 0x0000000609127227 */ /* 0x000fe200078e00ff */
[-C--:B-1----:R-:W-:Y:S02]  /*1220*/  @P1 SHF.R.U32.HI R13, RZ, R12.reuse, R17 ;  /* 0x0000000cff0d1219 */ /* 0x082fe40000011611 */
[----:B------:R-:W-:Y:S02]  /*1230*/  SHF.R.U32.HI R5, RZ, R12, R5 ;  /* 0x0000000cff057219 */ /* 0x000fe40000011605 */
[----:B------:R-:W-:Y:S02]  /*1240*/  SHF.R.U32.HI R18, RZ, R7, R18 ;  /* 0x00000007ff127219 */ /* 0x000fe40000011612 */
[----:B------:R-:W-:Y:S01]  /*1250*/  SEL R5, R15, R5, !P1 ;  /* 0x000000050f057207 */ /* 0x000fe20004800000 */
[----:B--2---:R-:W-:Y:S01]  /*1260*/  IMAD.HI.U32 R17, R13, R2, RZ ;  /* 0x000000020d117227 */ /* 0x004fe200078e00ff */
[----:B------:R-:W-:-:S03]  /*1270*/  SEL R18, R9, R18, !P2 ;  /* 0x0000001209127207 */ /* 0x000fc60005000000 */
[----:B------:R-:W-:Y:S01]  /*1280*/  IMAD.HI.U32 R6, R16, R2, RZ ;  /* 0x0000000210067227 */ /* 0x000fe200078e00ff */
[----:B------:R-:W-:-:S04]  /*1290*/  @P0 SHF.R.U32.HI R13, RZ, R3, R17 ;  /* 0x00000003ff0d0219 */ /* 0x000fc80000011611 */
[----:B------:R-:W-:Y:S01]  /*12a0*/  @P0 SHF.R.U32.HI R16, RZ, R3, R6 ;  /* 0x00000003ff100219 */ /* 0x000fe20000011606 */
[----:B------:R-:W-:-:S04]  /*12b0*/  IMAD R13, R13, R11, RZ ;  /* 0x0000000b0d0d7224 */ /* 0x000fc800078e02ff */
[----:B------:R-:W-:Y:S01]  /*12c0*/  IMAD R6, R16, R11, RZ ;  /* 0x0000000b10067224 */ /* 0x000fe200078e02ff */
[----:B------:R-:W-:-:S04]  /*12d0*/  ISETP.GE.AND P1, PT, R5, R13, PT ;  /* 0x0000000d0500720c */ /* 0x000fc80003f26270 */
[----:B------:R-:W-:Y:S01]  /*12e0*/  ISETP.GE.OR P1, PT, R18, R6, P1 ;  /* 0x000000061200720c */ /* 0x000fe20000f26670 */
[----:B------:R-:W-:-:S05]  /*12f0*/  IMAD.HI.U32 R6, R5, R2, RZ ;  /* 0x0000000205067227 */ /* 0x000fca00078e00ff */
[----:B------:R-:W-:-:S04]  /*1300*/  SHF.R.U32.HI R6, RZ, R3, R6 ;  /* 0x00000003ff067219 */ /* 0x000fc80000011606 */
[----:B------:R-:W-:-:S03]  /*1310*/  SEL R6, R5, R6, !P0 ;  /* 0x0000000605067207 */ /* 0x000fc60004000000 */
[----:B------:R-:W-:Y:S01]  /*1320*/  @!P1 IMAD.HI.U32 R7, R18, R2, RZ ;  /* 0x0000000212079227 */ /* 0x000fe200078e00ff */
[----:B------:R-:W-:-:S04]  /*1330*/  IADD3 R2, PT, PT, -R6, RZ, RZ ;  /* 0x000000ff06027210 */ /* 0x000fc80007ffe1ff */
[----:B------:R-:W-:Y:S01]  /*1340*/  @!P1 SHF.R.U32.HI R3, RZ, R3, R7 ;  /* 0x00000003ff039219 */ /* 0x000fe20000011607 */
[----:B------:R-:W-:Y:S01]  /*1350*/  IMAD R2, R11, R2, R5 ;  /* 0x000000020b027224 */ /* 0x000fe200078e0205 */
[----:B------:R-:W-:Y:S02]  /*1360*/  IADD3 R7, PT, PT, -R5, RZ, RZ ;  /* 0x000000ff05077210 */ /* 0x000fe40007ffe1ff */
[----:B------:R-:W-:-:S03]  /*1370*/  @!P1 SEL R3, R18, R3, !P0 ;  /* 0x0000000312039207 */ /* 0x000fc60004000000 */
[----:B------:R-:W-:Y:S02]  /*1380*/  IMAD R7, R4, R7, R15 ;  /* 0x0000000704077224 */ /* 0x000fe400078e020f */
[--C-:B------:R-:W-:Y:S02]  /*1390*/  @!P1 IMAD.IADD R6, R6, 0x1, -R3.reuse ;  /* 0x0000000106069824 */ /* 0x100fe400078e0a03 */
[----:B------:R-:W-:Y:S01]  /*13a0*/  @!P1 IMAD R3, R2, R16, R3 ;  /* 0x0000001002039224 */ /* 0x000fe200078e0203 */
[----:B------:R-:W-:Y:S01]  /*13b0*/  IADD3 R2, PT, PT, -R18, RZ, RZ ;  /* 0x000000ff12027210 */ /* 0x000fe20007ffe1ff */
[----:B------:R-:W-:Y:S02]  /*13c0*/  @!P1 IMAD R5, R6, R11, R18 ;  /* 0x0000000b06059224 */ /* 0x000fe400078e0212 */
[----:B------:R-:W-:Y:S02]  /*13d0*/  @!P1 IMAD.MOV.U32 R18, RZ, RZ, R3 ;  /* 0x000000ffff129224 */ /* 0x000fe400078e0003 */
[----:B------:R-:W-:-:S02]  /*13e0*/  IMAD R2, R14, R2, R9 ;  /* 0x000000020e027224 */ /* 0x000fc400078e0209 */
[----:B------:R-:W-:Y:S02]  /*13f0*/  IMAD R15, R5, R4, R7 ;  /* 0x00000004050f7224 */ /* 0x000fe400078e0207 */
[----:B------:R-:W-:Y:S02]  /*1400*/  IMAD R14, R18, R14, R2 ;  /* 0x0000000e120e7224 */ /* 0x000fe400078e0202 */
.L_x_18:
[----:B------:R-:W-:Y:S05]  /*1410*/  BRA.U UP3, `(.L_x_19) ;  /* 0x0000000103407547 */ /* 0x000fea000b800000 */
[----:B------:R-:W1:Y:S08]  /*1420*/  LDC.64 R4, c[0x0][0xb10] ;  /* 0x0002c400ff047b82 */ /* 0x000e700000000a00 */
[----:B------:R-:W2:Y:S08]  /*1430*/  LDC.64 R2, c[0x0][0xb18] ;  /* 0x0002c600ff027b82 */ /* 0x000eb00000000a00 */
[----:B------:R-:W3:Y:S08]  /*1440*/  LDC R6, c[0x0][0xb20] ;  /* 0x0002c800ff067b82 */ /* 0x000ef00000000800 */
[----:B------:R-:W4:Y:S01]  /*1450*/  LDC R7, c[0x0][0xb0c] ;  /* 0x0002c300ff077b82 */ /* 0x000f220000000800 */
[----:B-1----:R-:W-:-:S05]  /*1460*/  IMAD.HI.U32 R4, R14, R4, RZ ;  /* 0x000000040e047227 */ /* 0x002fca00078e00ff */
[----:B------:R-:W-:Y:S01]  /*1470*/  SHF.R.U32.HI R4, RZ, R5, R4 ;  /* 0x00000005ff047219 */ /* 0x000fe20000011604 */
[----:B--2---:R-:W-:Y:S01]  /*1480*/  IMAD.HI.U32 R3, R15, R3, RZ ;  /* 0x000000030f037227 */ /* 0x004fe200078e00ff */
[----:B------:R-:W-:-:S04]  /*1490*/  ISETP.NE.AND P0, PT, R2, 0x1, PT ;  /* 0x000000010200780c */ /* 0x000fc80003f05270 */
[----:B---3--:R-:W-:-:S04]  /*14a0*/  SHF.R.U32.HI R3, RZ, R6, R3 ;  /* 0x00000006ff037219 */ /* 0x008fc80000011603 */
[----:B------:R-:W-:Y:S02]  /*14b0*/  SEL R3, R15, R3, !P0 ;  /* 0x000000030f037207 */ /* 0x000fe40004000000 */
[----:B----4-:R-:W-:-:S04]  /*14c0*/  ISETP.NE.AND P1, PT, R7, 0x1, PT ;  /* 0x000000010700780c */ /* 0x010fc80003f25270 */
[----:B------:R-:W-:-:S05]  /*14d0*/  SEL R5, R14, R4, !P1 ;  /* 0x000000040e057207 */ /* 0x000fca0004800000 */
[----:B------:R-:W-:Y:S02]  /*14e0*/  IMAD.IADD R4, R3, 0x1, -R5 ;  /* 0x0000000103047824 */ /* 0x000fe400078e0a05 */
[----:B------:R-:W-:Y:S02]  /*14f0*/  IMAD.IADD R3, R5, 0x1, -R3 ;  /* 0x0000000105037824 */ /* 0x000fe400078e0a03 */
[----:B------:R-:W-:Y:S02]  /*1500*/  IMAD R14, R4, R7, R14 ;  /* 0x00000007040e7224 */ /* 0x000fe400078e020e */
[----:B------:R-:W-:Y:S02]  /*1510*/  IMAD R15, R3, R2, R15 ;  /* 0x00000002030f7224 */ /* 0x000fe400078e020f */
.L_x_19:
[----:B------:R-:W-:Y:S05]  /*1520*/  BRA.U !UP1, `(.L_x_20) ;  /* 0x00000001090c7547 */ /* 0x000fea000b800000 */
[----:B------:R-:W-:Y:S01]  /*1530*/  UCGABAR_WAIT ;  /* 0x0000000000007dc7 */ /* 0x000fe20008000000 */
[----:B------:R-:W-:Y:S01]  /*1540*/  CCTL.IVALL ;  /* 0x00000000ff00798f */ /* 0x000fe20002000000 */
[----:B------:R-:W-:Y:S05]  /*1550*/  BRA `(.L_x_21) ;  /* 0x0000000000047947 */ /* 0x000fea0003800000 */
.L_x_20:
[----:B------:R-:W-:Y:S06]  /*1560*/  BAR.SYNC.DEFER_BLOCKING 0x0 ;  /* 0x0000000000007b1d */ /* 0x000fec0000010000 */
.L_x_21:
[----:B------:R-:W-:Y:S05]  /*1570*/  BRA.U UP2, `(.L_x_22) ;  /* 0x00000015020c7547 */ /* 0x000fea000b800000 */
[----:B------:R-:W1:Y:S01]  /*1580*/  LDCU UR4, c[0x0][0x38c] ;  /* 0x00007180ff0477ac */ /* 0x000e620008000800 */
[----:B------:R-:W2:Y:S01]  /*1590*/  LDC R8, c[0x0][0x370] ;  /* 0x0000dc00ff087b82 */ /* 0x000ea20000000800 */
[C---:B------:R-:W-:Y:S01]  /*15a0*/  IMAD.SHL.U32 R19, R9.reuse, 0x80, RZ ;  /* 0x0000008009137824 */ /* 0x040fe200078e00ff */
[----:B------:R-:W-:Y:S01]  /*15b0*/  PLOP3.LUT P1, PT, PT, PT, UP5, 0x80, 0x8 ;  /* 0x000000000008781c */ /* 0x000fe20003f2f058 */
[----:B------:R-:W-:Y:S01]  /*15c0*/  UISETP.NE.AND UP1, UPT, UR10, URZ, UPT ;  /* 0x000000ff0a00728c */ /* 0x000fe2000bf25270 */
[----:B------:R-:W-:Y:S01]  /*15d0*/  ISETP.NE.AND P4, PT, R10, RZ, P5 ;  /* 0x000000ff0a00720c */ /* 0x000fe20002f85270 */
[----:B------:R-:W-:Y:S01]  /*15e0*/  IMAD.SHL.U32 R18, R9, 0x40, RZ ;  /* 0x0000004009127824 */ /* 0x000fe200078e00ff */
[----:B------:R-:W-:Y:S01]  /*15f0*/  PLOP3.LUT P1, PT, P1, PT, PT, 0x8, 0x80 ;  /* 0x000000000080781c */ /* 0x000fe20000f2e170 */
[----:B------:R-:W-:Y:S01]  /*1600*/  IMAD.MOV.U32 R17, RZ, RZ, 0x1 ;  /* 0x00000001ff117424 */ /* 0x000fe200078e00ff */
[----:B------:R-:W3:Y:S01]  /*1610*/  LDC R0, c[0x0][0x374] ;  /* 0x0000dd00ff007b82 */ /* 0x000ee20000000800 */
[----:B------:R-:W-:Y:S01]  /*1620*/  IMAD.MOV.U32 R16, RZ, RZ, RZ ;  /* 0x000000ffff107224 */ /* 0x000fe200078e00ff */
[----:B------:R-:W-:Y:S01]  /*1630*/  CS2R R12, SRZ ;  /* 0x00000000000c7805 */ /* 0x000fe2000001ff00 */
[----:B------:R-:W-:Y:S01]  /*1640*/  IMAD.MOV.U32 R11, RZ, RZ, 0x1 ;  /* 0x00000001ff0b7424 */ /* 0x000fe200078e00ff */
[----:B------:R-:W-:Y:S01]  /*1650*/  LOP3.LUT R19, R19, 0x80, RZ, 0xc0, !PT ;  /* 0x0000008013137812 */ /* 0x000fe200078ec0ff */
[----:B------:R-:W4:Y:S01]  /*1660*/  LDCU.64 UR14, c[0x0][0x348] ;  /* 0x00006900ff0e77ac */ /* 0x000f220008000a00 */
[----:B-1----:R-:W-:-:S02]  /*1670*/  UIADD3 UR5, UPT, UPT, UR4, 0x7f, URZ ;  /* 0x0000007f04057890 */ /* 0x002fc4000fffe0ff */
[----:B------:R-:W-:Y:S02]  /*1680*/  USEL UR22, UR6, 0x2, UP1 ;  /* 0x0000000206167887 */ /* 0x000fe40008800000 */
[----:B------:R-:W-:Y:S01]  /*1690*/  USHF.R.S32.HI UR7, URZ, 0x1f, UR5 ;  /* 0x0000001fff077899 */ /* 0x000fe20008011405 */
[----:B------:R-:W-:-:S03]  /*16a0*/  UMOV UR23, URZ ;  /* 0x000000ff00177c82 */ /* 0x000fc60008000000 */
[----:B------:R-:W-:Y:S02]  /*16b0*/  ULEA.HI UR7, UR7, UR5, URZ, 0x7 ;  /* 0x0000000507077291 */ /* 0x000fe4000f8f38ff */
[----:B------:R-:W-:Y:S02]  /*16c0*/  UIADD3 UR5, UPT, UPT, UR4, -0x1, URZ ;  /* 0xffffffff04057890 */ /* 0x000fe4000fffe0ff */
[----:B------:R-:W-:Y:S02]  /*16d0*/  USHF.R.S32.HI UR7, URZ, 0x7, UR7 ;  /* 0x00000007ff077899 */ /* 0x000fe40008011407 */
[----:B------:R-:W-:Y:S02]  /*16e0*/  UISETP.GE.U32.AND UP2, UPT, UR5, -0xff, UPT ;  /* 0xffffff010500788c */ /* 0x000fe4000bf46070 */
[----:B------:R-:W-:Y:S02]  /*16f0*/  UISETP.LT.U32.AND UP0, UPT, UR7, 0x4, UPT ;  /* 0x000000040700788c */ /* 0x000fe4000bf01070 */
[----:B------:R-:W-:-:S02]  /*1700*/  UIADD3 UR4, UPT, UPT, UR4, 0xfe, URZ ;  /* 0x000000fe04047890 */ /* 0x000fc4000fffe0ff */
[----:B------:R-:W-:-:S04]  /*1710*/  USEL UR5, UR7, 0x4, UP0 ;  /* 0x0000000407057887 */ /* 0x000fc80008000000 */
[----:B------:R-:W-:Y:S02]  /*1720*/  UIADD3 UR21, UPT, UPT, UR5, -0x1, URZ ;  /* 0xffffffff05157890 */ /* 0x000fe4000fffe0ff */
[----:B------:R-:W-:Y:S02]  /*1730*/  @UP2 UIADD3 UR21, UPT, UPT, UR5, URZ, URZ ;  /* 0x000000ff05152290 */ /* 0x000fe4000fffe0ff */
[----:B------:R-:W-:Y:S02]  /*1740*/  UIADD3 UR29, UPT, UPT, UR7, -UR5, URZ ;  /* 0x80000005071d7290 */ /* 0x000fe4000fffe0ff */
[----:B------:R-:W-:Y:S02]  /*1750*/  UIADD3 UR13, UPT, UPT, UR21, 0x1, URZ ;  /* 0x00000001150d7890 */ /* 0x000fe4000fffe0ff */
[----:B--2-4-:R-:W-:-:S12]  /*1760*/  UIADD3 UR21, UPT, UPT, -UR21, URZ, URZ ;  /* 0x000000ff15157290 */ /* 0x014fd8000fffe1ff */
.L_x_42:
[----:B------:R-:W-:Y:S01]  /*1770*/  UISETP.NE.AND UP0, UPT, UR37, URZ, UPT ;  /* 0x000000ff2500728c */ /* 0x000fe2000bf05270 */
[----:B------:R-:W1:Y:S08]  /*1780*/  S2UR UR37, SR_CgaCtaId ;  /* 0x00000000002579c3 */ /* 0x000e700000008800 */
[----:B------:R-:W-:Y:S05]  /*1790*/  BRA.U UP0, `(.L_x_23) ;  /* 0x0000000100347547 */ /* 0x000fea000b800000 */
[----:B------:R-:W2:Y:S01]  /*17a0*/  S2R R2, SR_CgaCtaId ;  /* 0x0000000000027919 */ /* 0x000ea20000008800 */
[----:B------:R-:W-:-:S04]  /*17b0*/  MOV R3, 0x400 ;  /* 0x0000040000037802 */ /* 0x000fc80000000f00 */
[----:B--2---:R-:W-:Y:S02]  /*17c0*/  LEA R2, R2, R3, 0x18 ;  /* 0x0000000302027211 */ /* 0x004fe400078ec0ff */
[----:B------:R-:W-:-:S03]  /*17d0*/  SHF.L.U32 R3, R11, 0x1f, RZ ;  /* 0x0000001f0b037819 */ /* 0x000fc600000006ff */
[----:B------:R-:W-:-:S04]  /*17e0*/  IMAD R2, R12, 0x8, R2 ;  /* 0x000000080c027824 */ /* 0x000fc800078e0202 */
[----:B------:R-:W2:Y:S02]  /*17f0*/  SYNCS.PHASECHK.TRANS64.TRYWAIT P0, [R2+URZ+0x100], R3 ;  /* 0x00010003020075a7 */ /* 0x000ea400080011ff */
[----:B--2---:R-:W-:Y:S05]  /*1800*/  @!P0 BRA `(.L_x_24) ;  /* 0x0000008000a88947 */ /* 0x004fea0003800000 */
.L_x_149:
[----:B------:R-:W-:Y:S01]  /*1810*/  VIADD R12, R12, 0x1 ;  /* 0x000000010c0c7836 */ /* 0x000fe20000000000 */
[----:B------:R2:W-:Y:S04]  /*1820*/  SYNCS.ARRIVE.TRANS64.A1T0 RZ, [R2+URZ+0xf0], RZ ;  /* 0x0000f0ff02ff79a7 */ /* 0x0005e800081000ff */
[----:B------:R-:W-:-:S04]  /*1830*/  ISETP.NE.AND P0, PT, R12, 0x2, PT ;  /* 0x000000020c00780c */ /* 0x000fc80003f05270 */
[----:B------:R-:W-:Y:S02]  /*1840*/  SEL R12, R12, RZ, P0 ;  /* 0x000000ff0c0c7207 */ /* 0x000fe40000000000 */
[----:B--2---:R-:W-:-:S04]  /*1850*/  SEL R2, RZ, 0x1, P0 ;  /* 0x00000001ff027807 */ /* 0x004fc80000000000 */
[----:B------:R-:W-:-:S07]  /*1860*/  LOP3.LUT R11, R11, R2, RZ, 0x3c, !PT ;  /* 0x000000020b0b7212 */ /* 0x000fce00078e3cff */
.L_x_23:
[----:B------:R-:W-:Y:S01]  /*1870*/  UMOV UR6, 0x400 ;  /* 0x0000040000067882 */ /* 0x000fe20000000000 */
[----:B------:R-:W-:Y:S01]  /*1880*/  SHF.L.U32 R2, R17, 0x1f, RZ ;  /* 0x0000001f11027819 */ /* 0x000fe200000006ff */
[----:B-1----:R-:W-:Y:S01]  /*1890*/  ULEA UR6, UR37, UR6, 0x18 ;  /* 0x0000000625067291 */ /* 0x002fe2000f8ec0ff */
[----:B------:R-:W-:Y:S01]  /*18a0*/  R2UR UR35, R18 ;  /* 0x00000000122372ca */ /* 0x000fe200000e0000 */
[----:B------:R-:W-:Y:S01]  /*18b0*/  UISETP.GE.U32.AND UP0, UPT, UR4, 0xff, UPT ;  /* 0x000000ff0400788c */ /* 0x000fe2000bf06070 */
[----:B------:R-:W-:Y:S01]  /*18c0*/  R2UR UR19, R19 ;  /* 0x00000000131372ca */ /* 0x000fe200000e0000 */
[----:B------:R-:W-:Y:S01]  /*18d0*/  ULEA UR8, UR23, UR6, 0x3 ;  /* 0x0000000617087291 */ /* 0x000fe2000f8e18ff */
[----:B------:R-:W-:-:S08]  /*18e0*/  UMOV UR30, URZ ;  /* 0x000000ff001e7c82 */ /* 0x000fd00008000000 */
[----:B------:R1:W2:Y:S01]  /*18f0*/  SYNCS.PHASECHK.TRANS64.TRYWAIT P0, [UR8+0x20], R2 ;  /* 0x00002002ff0075a7 */ /* 0x0002a20008001108 */
[----:B------:R-:W-:-:S13]  /*1900*/  R2UR UR8, R15 ;  /* 0x000000000f0872ca */ /* 0x000fda00000e0000 */
[----:B------:R-:W-:Y:S01]  /*1910*/  ULEA UR19, UR8, UR19, 0x8 ;  /* 0x0000001308137291 */ /* 0x000fe2000f8e40ff */
[----:B-1----:R-:W-:-:S05]  /*1920*/  LEA.HI R2, R14, R14, RZ, 0x1 ;  /* 0x0000000e0e027211 */ /* 0x002fca00078f08ff */
[----:B------:R-:W-:-:S05]  /*1930*/  IMAD.SHL.U32 R2, R2, 0x40, RZ ;  /* 0x0000004002027824 */ /* 0x000fca00078e00ff */
[----:B------:R-:W-:-:S04]  /*1940*/  LOP3.LUT R2, R2, 0xffffff80, RZ, 0xc0, !PT ;  /* 0xffffff8002027812 */ /* 0x000fc800078ec0ff */
[----:B------:R-:W-:-:S13]  /*1950*/  R2UR UR9, R2 ;  /* 0x00000000020972ca */ /* 0x000fda00000e0000 */
[----:B------:R-:W-:Y:S01]  /*1960*/  ULOP3.LUT UR35, UR9, 0x40, UR35, 0xf8, !UPT ;  /* 0x0000004009237892 */ /* 0x000fe2000f8ef823 */
[----:B------:R-:W-:Y:S11]  /*1970*/  BRA.U !UP0, `(.L_x_25) ;  /* 0x0000000108f07547 */ /* 0x000ff6000b800000 */
[----:B------:R-:W-:Y:S01]  /*1980*/  UMOV UR31, UR21 ;  /* 0x00000015001f7c82 */ /* 0x000fe20008000000 */
[----:B------:R-:W-:Y:S01]  /*1990*/  UMOV UR44, UR23 ;  /* 0x00000017002c7c82 */ /* 0x000fe20008000000 */
[----:B------:R-:W-:-:S05]  /*19a0*/  UMOV UR26, 0x40 ;  /* 0x00000040001a7882 */ /* 0x000fca0000000000 */
.L_x_31:
[----:B------:R-:W-:Y:S01]  /*19b0*/  ULEA UR33, UR44, UR6, 0x3 ;  /* 0x000000062c217291 */ /* 0x000fe2000f8e18ff */
[----:B------:R-:W-:Y:S01]  /*19c0*/  @P5 MOV R3, 0x18000 ;  /* 0x0001800000035802 */ /* 0x000fe20000000f00 */
[----:B--2-4-:R-:W-:Y:S10]  /*19d0*/  @P0 BRA `(.L_x_26) ;  /* 0x00000000000c0947 */ /* 0x014ff40003800000 */
[----:B------:R-:W-:-:S04]  /*19e0*/  SHF.L.U32 R4, R17, 0x1f, RZ ;  /* 0x0000001f11047819 */ /* 0x000fc800000006ff */
[----:B------:R-:W1:Y:S02]  /*19f0*/  SYNCS.PHASECHK.TRANS64.TRYWAIT P0, [UR33+0x20], R4 ;  /* 0x00002004ff0075a7 */ /* 0x000e640008001121 */
[----:B-1----:R-:W-:Y:S05]  /*1a00*/  @!P0 BRA `(.L_x_27) ;  /* 0x00000080003c8947 */ /* 0x002fea0003800000 */
.L_x_26:
[----:B------:R2:W-:Y:S01]  /*1a10*/  @P5 SYNCS.ARRIVE.TRANS64 RZ, [UR33], R3 ;  /* 0x00000003ffff59a7 */ /* 0x0005e20008000021 */
[----:B------:R-:W-:Y:S02]  /*1a20*/  ULOP3.LUT UR8, UR22, 0x2, URZ, 0xfc, !UPT ;  /* 0x0000000216087892 */ /* 0x000fe4000f8efcff */
[----:B------:R-:W-:Y:S02]  /*1a30*/  UIADD3 UR31, UPT, UPT, UR31, 0x1, URZ ;  /* 0x000000011f1f7890 */ /* 0x000fe4000fffe0ff */
[----:B------:R-:W-:Y:S02]  /*1a40*/  UISETP.NE.AND UP0, UPT, UR8, 0x2, UPT ;  /* 0x000000020800788c */ /* 0x000fe4000bf05270 */
[----:B------:R-:W-:-:S07]  /*1a50*/  UISETP.NE.AND UP2, UPT, UR31, 0x1, UPT ;  /* 0x000000011f00788c */ /* 0x000fce000bf45270 */
[----:B------:R-:W-:Y:S05]  /*1a60*/  BRA.U UP0, `(.L_x_28) ;  /* 0x0000000100047547 */ /* 0x000fea000b800000 */
[----:B------:R-:W-:Y:S05]  /*1a70*/  BPT.TRAP 0x1 ;  /* 0x000000040000795c */ /* 0x000fea0000300000 */
.L_x_28:
[----:B------:R-:W-:Y:S04]  /*1a80*/  BSSY.RECONVERGENT B0, `(.L_x_29) ;  /* 0x0000003000007945 */ /* 0x000fe80003800200 */
[----:B------:R-:W-:Y:S05]  /*1a90*/  @!P4 BRA `(.L_x_30) ;  /* 0x000000000004c947 */ /* 0x000fea0003800000 */
[----:B------:R-:W-:Y:S05]  /*1aa0*/  BPT.TRAP 0x1 ;  /* 0x000000040000795c */ /* 0x000fea0000300000 */
.L_x_30:
[----:B------:R-:W-:Y:S05]  /*1ab0*/  BSYNC.RECONVERGENT B0 ;  /* 0x0000000000007941 */ /* 0x000fea0003800200 */
.L_x_29:
[----:B------:R-:W-:Y:S02]  /*1ac0*/  UIADD3 UR23, UPT, UPT, UR44, 0x1, URZ ;  /* 0x000000012c177890 */ /* 0x000fe4000fffe0ff */
[----:B------:R-:W-:Y:S02]  /*1ad0*/  ULEA UR24, UR44, UR6, 0xe ;  /* 0x000000062c187291 */ /* 0x000fe4000f8e70ff */
[----:B------:R-:W-:Y:S02]  /*1ae0*/  UISETP.NE.AND UP0, UPT, UR23, 0x4, UPT ;  /* 0x000000041700788c */ /* 0x000fe4000bf05270 */
[----:B------:R-:W-:Y:S02]  /*1af0*/  UIADD3 UR42, UP1, UPT, UR14, 0x80, URZ ;  /* 0x000000800e2a7890 */ /* 0x000fe4000ff3e0ff */
[----:B------:R-:W-:Y:S02]  /*1b00*/  USEL UR9, URZ, 0x1, UP0 ;  /* 0x00000001ff097887 */ /* 0x000fe40008000000 */
[----:B------:R-:W-:-:S02]  /*1b10*/  USEL UR23, UR23, URZ, UP0 ;  /* 0x000000ff17177287 */ /* 0x000fc40008000000 */
[----:B------:R-:W-:Y:S02]  /*1b20*/  UIADD3 UR40, UP0, UPT, UR14, 0x180, URZ ;  /* 0x000001800e287890 */ /* 0x000fe4000ff1e0ff */
[----:B------:R-:W-:Y:S01]  /*1b30*/  ULEA UR8, UR23, UR6, 0x3 ;  /* 0x0000000617087291 */ /* 0x000fe2000f8e18ff */
[----:B------:R-:W-:Y:S01]  /*1b40*/  LOP3.LUT R17, R17, UR9, RZ, 0x3c, !PT ;  /* 0x0000000911117c12 */ /* 0x000fe2000f8e3cff */
[----:B------:R-:W-:Y:S02]  /*1b50*/  UIADD3 UR34, UPT, UPT, UR26, -0x40, URZ ;  /* 0xffffffc01a227890 */ /* 0x000fe4000fffe0ff */
[----:B------:R-:W-:Y:S01]  /*1b60*/  ULOP3.LUT UR33, UR33, 0xfefffff8, URZ, 0xc0, !UPT ;  /* 0xfefffff821217892 */ /* 0x000fe2000f8ec0ff */
[----:B-1----:R-:W-:Y:S01]  /*1b70*/  SHF.L.U32 R2, R17, 0x1f, RZ ;  /* 0x0000001f11027819 */ /* 0x002fe200000006ff */
[----:B------:R-:W-:Y:S02]  /*1b80*/  UIADD3.X UR43, UPT, UPT, URZ, UR15, URZ, UP1, !UPT ;  /* 0x0000000fff2b7290 */ /* 0x000fe40008ffe4ff */
[----:B------:R-:W-:Y:S01]  /*1b90*/  UIADD3 UR32, UPT, UPT, UR24, 0x8400, URZ ;  /* 0x0000840018207890 */ /* 0x000fe2000fffe0ff */
[----:B------:R1:W4:Y:S01]  /*1ba0*/  SYNCS.PHASECHK.TRANS64.TRYWAIT P0, [UR8+0x20], R2 ;  /* 0x00002002ff0075a7 */ /* 0x0003220008001108 */
[----:B------:R-:W-:-:S02]  /*1bb0*/  ULEA UR8, UR44, UR6, 0xf ;  /* 0x000000062c087291 */ /* 0x000fc4000f8e78ff */
[----:B------:R-:W-:Y:S02]  /*1bc0*/  UIADD3 UR24, UPT, UPT, UR24, 0xa400, URZ ;  /* 0x0000a40018187890 */ /* 0x000fe4000fffe0ff */
[----:B------:R-:W-:Y:S02]  /*1bd0*/  UIADD3.X UR41, UPT, UPT, URZ, UR15, URZ, UP0, !UPT ;  /* 0x0000000fff297290 */ /* 0x000fe400087fe4ff */
[----:B------:R-:W-:Y:S02]  /*1be0*/  UIADD3 UR16, UPT, UPT, UR8, 0x18400, URZ ;  /* 0x0001840008107890 */ /* 0x000fe4000fffe0ff */
[----:B------:R-:W-:Y:S01]  /*1bf0*/  UIADD3 UR8, UPT, UPT, UR8, 0x1c400, URZ ;  /* 0x0001c40008087890 */ /* 0x000fe2000fffe0ff */
[----:B------:R-:W-:Y:S01]  /*1c00*/  UMOV UR38, 0x0 ;  /* 0x0000000000267882 */ /* 0x000fe20000000000 */
[----:B------:R-:W-:Y:S01]  /*1c10*/  UMOV UR39, 0x10000000 ;  /* 0x1000000000277882 */ /* 0x000fe20000000000 */
[----:B------:R-:W-:Y:S01]  /*1c20*/  UMOV UR27, UR35 ;  /* 0x00000023001b7c82 */ /* 0x000fe20008000000 */
[----:B------:R-:W-:Y:S01]  /*1c30*/  UMOV UR28, UR36 ;  /* 0x00000024001c7c82 */ /* 0x000fe20008000000 */
[----:B------:R-:W-:Y:S01]  /*1c40*/  UMOV UR25, UR33 ;  /* 0x0000002100197c82 */ /* 0x000fe20008000000 */
[----:B------:R-:W-:Y:S01]  /*1c50*/  UMOV UR20, UR36 ;  /* 0x0000002400147c82 */ /* 0x000fe20008000000 */
[----:B------:R-:W-:Y:S01]  /*1c60*/  UMOV UR17, UR33 ;  /* 0x0000002100117c82 */ /* 0x000fe20008000000 */
[----:B------:R-:W-:Y:S01]  /*1c70*/  UMOV UR18, UR34 ;  /* 0x0000002200127c82 */ /* 0x000fe20008000000 */
[----:B------:R-:W-:Y:S01]  /*1c80*/  UTMALDG.3D.2CTA [UR32], [UR42], desc[UR38] ;  /* 0x000026202a0075b4 */ /* 0x000fe20008211000 */
[----:B------:R-:W-:Y:S01]  /*1c90*/  UMOV UR10, UR26 ;  /* 0x0000001a000a7c82 */ /* 0x000fe20008000000 */
[----:B------:R-:W-:Y:S01]  /*1ca0*/  UMOV UR11, UR19 ;  /* 0x00000013000b7c82 */ /* 0x000fe20008000000 */
[----:B------:R-:W-:Y:S01]  /*1cb0*/  UMOV UR12, UR36 ;  /* 0x00000024000c7c82 */ /* 0x000fe20008000000 */
[----:B------:R-:W-:Y:S01]  /*1cc0*/  UMOV UR9, UR33 ;  /* 0x0000002100097c82 */ /* 0x000fe20008000000 */
[----:B------:R-:W-:Y:S01]  /*1cd0*/  UMOV UR30, UR13 ;  /* 0x0000000d001e7c82 */ /* 0x000fe20008000000 */
[----:B------:R-:W-:Y:S01]  /*1ce0*/  UMOV UR44, UR23 ;  /* 0x00000017002c7c82 */ /* 0x000fe20008000000 */
[----:B------:R2:W-:Y:S01]  /*1cf0*/  UTMALDG.3D.2CTA [UR24], [UR42], desc[UR38] ;  /* 0x000026182a0075b4 */ /* 0x0005e20008211000 */
[----:B------:R1:W-:Y:S01]  /*1d00*/  UTMALDG.3D.2CTA [UR16], [UR40], desc[UR38] ;  /* 0x00002610280075b4 */ /* 0x0003e20008211000 */
[----:B------:R1:W-:Y:S01]  /*1d10*/  UTMALDG.3D.2CTA [UR8], [UR40], desc[UR38] ;  /* 0x00002608280075b4 */ /* 0x0003e20008211000 */
[----:B--2---:R-:W-:Y:S01]  /*1d20*/  UIADD3 UR26, UPT, UPT, UR26, 0x80, URZ ;  /* 0x000000801a1a7890 */ /* 0x004fe2000fffe0ff */
[----:B-1----:R-:W-:Y:S11]  /*1d30*/  BRA.U UP2, `(.L_x_31) ;  /* 0xfffffffd021c7547 */ /* 0x002ff6000b83ffff */
.L_x_25:
[----:B------:R-:W-:Y:S01]  /*1d40*/  ULEA UR8, UR23, UR6, 0x3 ;  /* 0x0000000617087291 */ /* 0x000fe2000f8e18ff */
[----:B------:R-:W-:Y:S01]  /*1d50*/  SHF.L.U32 R2, R17, 0x1f, RZ ;  /* 0x0000001f11027819 */ /* 0x000fe200000006ff */
[----:B------:R-:W-:Y:S01]  /*1d60*/  @!P1 SYNCS.ARRIVE.TRANS64.A1T0 RZ, [UR6+0x88], RZ ;  /* 0x000088ffffff99a7 */ /* 0x000fe20008100006 */
[----:B------:R-:W-:-:S06]  /*1d70*/  UISETP.GT.AND UP0, UPT, UR7, UR5, UPT ;  /* 0x000000050700728c */ /* 0x000fcc000bf04270 */
[----:B--2-4-:R1:W2:Y:S03]  /*1d80*/  SYNCS.PHASECHK.TRANS64.TRYWAIT P0, [UR8+0x20], R2 ;  /* 0x00002002ff0075a7 */ /* 0x0142a60008001108 */
[----:B------:R-:W-:Y:S05]  /*1d90*/  BRA.U !UP0, `(.L_x_32) ;  /* 0x0000000108e87547 */ /* 0x000fea000b800000 */
[----:B------:R-:W-:Y:S01]  /*1da0*/  UIADD3 UR31, UPT, UPT, UR29, UR30, URZ ;  /* 0x0000001e1d1f7290 */ /* 0x000fe2000fffe0ff */
[----:B------:R-:W-:-:S11]  /*1db0*/  UMOV UR44, UR23 ;  /* 0x00000017002c7c82 */ /* 0x000fd60008000000 */
.L_x_38:
[----:B------:R-:W-:Y:S01]  /*1dc0*/  ULEA UR33, UR44, UR6, 0x3 ;  /* 0x000000062c217291 */ /* 0x000fe2000f8e18ff */
[----:B--2---:R-:W-:Y:S01]  /*1dd0*/  @P5 MOV R3, 0x18000 ;  /* 0x0001800000035802 */ /* 0x004fe20000000f00 */
[----:B-12---:R-:W-:Y:S10]  /*1de0*/  @P0 BRA `(.L_x_33) ;  /* 0x00000000000c0947 */ /* 0x006ff40003800000 */
[----:B------:R-:W-:-:S04]  /*1df0*/  SHF.L.U32 R4, R17, 0x1f, RZ ;  /* 0x0000001f11047819 */ /* 0x000fc800000006ff */
[----:B------:R-:W2:Y:S02]  /*1e00*/  SYNCS.PHASECHK.TRANS64.TRYWAIT P0, [UR33+0x20], R4 ;  /* 0x00002004ff0075a7 */ /* 0x000ea40008001121 */
[----:B--2---:R-:W-:Y:S05]  /*1e10*/  @!P0 BRA `(.L_x_34) ;  /* 0x0000007c00508947 */ /* 0x004fea0003800000 */
.L_x_33:
[----:B------:R2:W-:Y:S01]  /*1e20*/  @P5 SYNCS.ARRIVE.TRANS64 RZ, [UR33], R3 ;  /* 0x00000003ffff59a7 */ /* 0x0005e20008000021 */
[----:B------:R-:W-:-:S04]  /*1e30*/  ULOP3.LUT UR8, UR22, 0x2, URZ, 0xfc, !UPT ;  /* 0x0000000216087892 */ /* 0x000fc8000f8efcff */
[----:B------:R-:W-:-:S09]  /*1e40*/  UISETP.NE.AND UP0, UPT, UR8, 0x2, UPT ;  /* 0x000000020800788c */ /* 0x000fd2000bf05270 */
[----:B------:R-:W-:Y:S05]  /*1e50*/  BRA.U UP0, `(.L_x_35) ;  /* 0x0000000100047547 */ /* 0x000fea000b800000 */
[----:B------:R-:W-:Y:S05]  /*1e60*/  BPT.TRAP 0x1 ;  /* 0x000000040000795c */ /* 0x000fea0000300000 */
.L_x_35:
[----:B------:R-:W-:Y:S04]  /*1e70*/  BSSY.RECONVERGENT B0, `(.L_x_36) ;  /* 0x0000003000007945 */ /* 0x000fe80003800200 */
[----:B------:R-:W-:Y:S05]  /*1e80*/  @!P4 BRA `(.L_x_37) ;  /* 0x000000000004c947 */ /* 0x000fea0003800000 */
[----:B------:R-:W-:Y:S05]  /*1e90*/  BPT.TRAP 0x1 ;  /* 0x000000040000795c */ /* 0x000fea0000300000 */
.L_x_37:
[----:B------:R-:W-:Y:S05]  /*1ea0*/  BSYNC.RECONVERGENT B0 ;  /* 0x0000000000007941 */ /* 0x000fea0003800200 */
.L_x_36:
[----:B------:R-:W-:Y:S02]  /*1eb0*/  UIADD3 UR23, UPT, UPT, UR44, 0x1, URZ ;  /* 0x000000012c177890 */ /* 0x000fe4000fffe0ff */
[----:B------:R-:W-:Y:S02]  /*1ec0*/  ULEA UR24, UR44, UR6, 0xe ;  /* 0x000000062c187291 */ /* 0x000fe4000f8e70ff */
[----:B------:R-:W-:Y:S02]  /*1ed0*/  UISETP.NE.AND UP0, UPT, UR23, 0x4, UPT ;  /* 0x000000041700788c */ /* 0x000fe4000bf05270 */
[----:B------:R-:W-:Y:S02]  /*1ee0*/  UIADD3 UR42, UP1, UPT, UR14, 0x80, URZ ;  /* 0x000000800e2a7890 */ /* 0x000fe4000ff3e0ff */
[----:B------:R-:W-:Y:S02]  /*1ef0*/  USEL UR9, URZ, 0x1, UP0 ;  /* 0x00000001ff097887 */ /* 0x000fe40008000000 */
[----:B------:R-:W-:-:S02]  /*1f00*/  USEL UR23, UR23, URZ, UP0 ;  /* 0x000000ff17177287 */ /* 0x000fc40008000000 */
[----:B------:R-:W-:Y:S02]  /*1f10*/  USHF.L.U32 UR34, UR30, 0x7, URZ ;  /* 0x000000071e227899 */ /* 0x000fe400080006ff */
[----:B------:R-:W-:Y:S01]  /*1f20*/  ULEA UR8, UR23, UR6, 0x3 ;  /* 0x0000000617087291 */ /* 0x000fe2000f8e18ff */
[----:B------:R-:W-:Y:S01]  /*1f30*/  LOP3.LUT R17, R17, UR9, RZ, 0x3c, !PT ;  /* 0x0000000911117c12 */ /* 0x000fe2000f8e3cff */
[----:B------:R-:W-:Y:S02]  /*1f40*/  UIADD3 UR40, UP0, UPT, UR14, 0x180, URZ ;  /* 0x000001800e287890 */ /* 0x000fe4000ff1e0ff */
[----:B------:R-:W-:Y:S01]  /*1f50*/  ULOP3.LUT UR33, UR33, 0xfefffff8, URZ, 0xc0, !UPT ;  /* 0xfefffff821217892 */ /* 0x000fe2000f8ec0ff */
[----:B-1----:R-:W-:Y:S01]  /*1f60*/  SHF.L.U32 R2, R17, 0x1f, RZ ;  /* 0x0000001f11027819 */ /* 0x002fe200000006ff */
[----:B------:R-:W-:Y:S02]  /*1f70*/  UIADD3.X UR43, UPT, UPT, URZ, UR15, URZ, UP1, !UPT ;  /* 0x0000000fff2b7290 */ /* 0x000fe40008ffe4ff */
[----:B------:R-:W-:Y:S01]  /*1f80*/  UIADD3 UR32, UPT, UPT, UR24, 0x8400, URZ ;  /* 0x0000840018207890 */ /* 0x000fe2000fffe0ff */
[----:B------:R4:W1:Y:S01]  /*1f90*/  SYNCS.PHASECHK.TRANS64.TRYWAIT P0, [UR8+0x20], R2 ;  /* 0x00002002ff0075a7 */ /* 0x0008620008001108 */
[----:B------:R-:W-:-:S02]  /*1fa0*/  ULEA UR8, UR44, UR6, 0xf ;  /* 0x000000062c087291 */ /* 0x000fc4000f8e78ff */
[----:B------:R-:W-:Y:S02]  /*1fb0*/  UIADD3 UR26, UPT, UPT, UR34, 0x40, URZ ;  /* 0x00000040221a7890 */ /* 0x000fe4000fffe0ff */
        /* <DEDUP_REMOVED lines=12> */
[----:B------:R4:W-:Y:S01]  /*2080*/  UTMALDG.3D.2CTA [UR32], [UR42], desc[UR38] ;  /* 0x000026202a0075b4 */ /* 0x0009e20008211000 */
[----:B------:R-:W-:Y:S01]  /*2090*/  UMOV UR11, UR19 ;  /* 0x00000013000b7c82 */ /* 0x000fe20008000000 */
[----:B------:R-:W-:Y:S01]  /*20a0*/  UMOV UR12, UR36 ;  /* 0x00000024000c7c82 */ /* 0x000fe20008000000 */
[----:B------:R-:W-:Y:S01]  /*20b0*/  UMOV UR9, UR33 ;  /* 0x0000002100097c82 */ /* 0x000fe20008000000 */
[----:B------:R-:W-:Y:S01]  /*20c0*/  UMOV UR10, UR26 ;  /* 0x0000001a000a7c82 */ /* 0x000fe20008000000 */
[----:B------:R-:W-:Y:S01]  /*20d0*/  UIADD3 UR30, UPT, UPT, UR30, 0x1, URZ ;  /* 0x000000011e1e7890 */ /* 0x000fe2000fffe0ff */
[----:B------:R-:W-:Y:S01]  /*20e0*/  UMOV UR44, UR23 ;  /* 0x00000017002c7c82 */ /* 0x000fe20008000000 */
[----:B------:R4:W-:Y:S02]  /*20f0*/  UTMALDG.3D.2CTA [UR24], [UR42], desc[UR38] ;  /* 0x000026182a0075b4 */ /* 0x0009e40008211000 */
[----:B------:R-:W-:Y:S01]  /*2100*/  UISETP.NE.AND UP0, UPT, UR30, UR31, UPT ;  /* 0x0000001f1e00728c */ /* 0x000fe2000bf05270 */
[----:B------:R4:W-:Y:S01]  /*2110*/  UTMALDG.3D.2CTA [UR16], [UR40], desc[UR38] ;  /* 0x00002610280075b4 */ /* 0x0009e20008211000 */
[----:B------:R4:W-:Y:S07]  /*2120*/  UTMALDG.3D.2CTA [UR8], [UR40], desc[UR38] ;  /* 0x00002608280075b4 */ /* 0x0009ee0008211000 */
[----:B----4-:R-:W-:Y:S05]  /*2130*/  BRA.U UP0, `(.L_x_38) ;  /* 0xfffffffd00207547 */ /* 0x010fea000b83ffff */
.L_x_32:
[C---:B-1----:R-:W-:Y:S01]  /*2140*/  LEA R2, R16.reuse, UR6, 0x3 ;  /* 0x0000000610027c11 */ /* 0x042fe2000f8e18ff */
[----:B------:R-:W-:Y:S01]  /*2150*/  NOP ;  /* 0x0000000000007918 */ /* 0x000fe20000000000 */
[----:B--2---:R-:W-:Y:S02]  /*2160*/  SHF.L.U32 R3, R13, 0x1f, RZ ;  /* 0x0000001f0d037819 */ /* 0x004fe400000006ff */
[----:B------:R-:W-:Y:S02]  /*2170*/  LEA R4, R16, UR6, 0x4 ;  /* 0x0000000610047c11 */ /* 0x000fe4000f8e20ff */
[----:B------:R-:W1:Y:S02]  /*2180*/  SYNCS.PHASECHK.TRANS64.TRYWAIT P0, [R2+URZ+0x90], R3 ;  /* 0x00009003020075a7 */ /* 0x000e6400080011ff */
[----:B-1----:R-:W-:Y:S05]  /*2190*/  @!P0 BRA `(.L_x_39) ;  /* 0x0000007800888947 */ /* 0x002fea0003800000 */
.L_x_152:
[----:B------:R-:W2:Y:S01]  /*21a0*/  LDS.128 R4, [R4+0x120] ;  /* 0x0001200004047984 */ /* 0x000ea20000000c00 */
[----:B------:R-:W-:Y:S01]  /*21b0*/  ISETP.GE.AND P0, PT, R40, 0x1, PT ;  /* 0x000000012800780c */ /* 0x000fe20003f06270 */
[----:B-1----:R-:W-:Y:S01]  /*21c0*/  VIADD R2, R2, 0xa0 ;  /* 0x000000a002027836 */ /* 0x002fe20000000000 */
[----:B------:R-:W-:Y:S01]  /*21d0*/  @!PT LDS RZ, [RZ] ;  /* 0x00000000fffff984 */ /* 0x000fe20000000800 */
[----:B------:R-:W-:Y:S01]  /*21e0*/  @!PT LDS RZ, [RZ] ;  /* 0x00000000fffff984 */ /* 0x000fe20000000800 */
[----:B------:R-:W-:Y:S01]  /*21f0*/  @!PT LDS RZ, [RZ] ;  /* 0x00000000fffff984 */ /* 0x000fe20000000800 */
[----:B------:R-:W-:Y:S01]  /*2200*/  @!PT LDS RZ, [RZ] ;  /* 0x00000000fffff984 */ /* 0x000fe20000000800 */
[----:B------:R1:W-:Y:S06]  /*2210*/  MEMBAR.ALL.CTA ;  /* 0x0000000000007992 */ /* 0x0003ec0000008000 */
[----:B-1----:R-:W1:Y:S01]  /*2220*/  FENCE.VIEW.ASYNC.S ;  /* 0x00000000000073c6 */ /* 0x002e620000000000 */
[----:B------:R-:W-:-:S04]  /*2230*/  PRMT R2, RZ, 0x654, R2 ;  /* 0x00000654ff027816 */ /* 0x000fc80000000002 */
[----:B-1----:R1:W-:Y:S01]  /*2240*/  SYNCS.ARRIVE.TRANS64.RED.A1T0 RZ, [R2+URZ], RZ ;  /* 0x000000ff02ff79a7 */ /* 0x0023e200081004ff */
[----:B--2---:R-:W-:-:S13]  /*2250*/  LOP3.LUT P2, RZ, R6, 0x1, RZ, 0xc0, !PT ;  /* 0x0000000106ff7812 */ /* 0x004fda000784c0ff */
[----:B------:R-:W-:Y:S01]  /*2260*/  @P2 SHF.R.U32.HI R3, RZ, 0x10, R5 ;  /* 0x00000010ff032819 */ /* 0x000fe20000011605 */
[----:B------:R-:W-:Y:S01]  /*2270*/  VOTEU.ANY UP0, P2 ;  /* 0x0000000000ff7886 */ /* 0x000fe20001000100 */
[----:B------:R-:W-:Y:S02]  /*2280*/  @P2 MOV R10, R4 ;  /* 0x00000004000a2202 */ /* 0x000fe40000000f00 */
[----:B------:R-:W-:Y:S02]  /*2290*/  @P2 R2UR.BROADCAST UR8, R3 ;  /* 0x00000000030822ca */ /* 0x000fe400008e0000 */
[----:B------:R-:W-:-:S11]  /*22a0*/  @P2 LOP3.LUT R9, R5, 0xffff, RZ, 0xc0, !PT ;  /* 0x0000ffff05092812 */ /* 0x000fd600078ec0ff */
[----:B------:R-:W-:Y:S01]  /*22b0*/  @UP0 UMOV UR36, UR8 ;  /* 0x0000000800240c82 */ /* 0x000fe20008000000 */
[----:B-1----:R-:W-:Y:S05]  /*22c0*/  @!P0 BRA `(.L_x_40) ;  /* 0x0000000000b88947 */ /* 0x002fea0003800000 */
[----:B------:R-:W3:Y:S01]  /*22d0*/  LDC.64 R4, c[0x0][0xb18] ;  /* 0x0002c600ff047b82 */ /* 0x000ee20000000a00 */
[----:B------:R-:W-:-:S07]  /*22e0*/  ISETP.NE.AND P3, PT, R40, 0x1, PT ;  /* 0x000000012800780c */ /* 0x000fce0003f65270 */
[----:B------:R-:W1:Y:S08]  /*22f0*/  LDC.64 R6, c[0x0][0xb10] ;  /* 0x0002c400ff067b82 */ /* 0x000e700000000a00 */
[----:B------:R-:W2:Y:S08]  /*2300*/  LDC R14, c[0x0][0xb20] ;  /* 0x0002c800ff0e7b82 */ /* 0x000eb00000000800 */
[----:B------:R-:W4:Y:S01]  /*2310*/  LDC R15, c[0x0][0xb0c] ;  /* 0x0002c300ff0f7b82 */ /* 0x000f220000000800 */
[----:B---3--:R-:W-:Y:S01]  /*2320*/  IMAD.HI.U32 R21, R0, R5, RZ ;  /* 0x0000000500157227 */ /* 0x008fe200078e00ff */
[----:B------:R-:W-:-:S03]  /*2330*/  ISETP.NE.AND P0, PT, R4, 0x1, PT ;  /* 0x000000010400780c */ /* 0x000fc60003f05270 */
[----:B------:R-:W-:-:S03]  /*2340*/  IMAD.HI.U32 R5, R9, R5, RZ ;  /* 0x0000000509057227 */ /* 0x000fc600078e00ff */
[----:B------:R-:W3:Y:S01]  /*2350*/  LDC.64 R2, c[0x0][0xb28] ;  /* 0x0002ca00ff027b82 */ /* 0x000ee20000000a00 */
[----:B-1----:R-:W-:-:S04]  /*2360*/  IMAD.HI.U32 R22, R8, R6, RZ ;  /* 0x0000000608167227 */ /* 0x002fc800078e00ff */
[----:B------:R-:W-:Y:S01]  /*2370*/  IMAD.HI.U32 R23, R10, R6, RZ ;  /* 0x000000060a177227 */ /* 0x000fe200078e00ff */
[----:B------:R-:W-:Y:S02]  /*2380*/  SHF.R.U32.HI R22, RZ, R7, R22 ;  /* 0x00000007ff167219 */ /* 0x000fe40000011616 */
[-C--:B--2---:R-:W-:Y:S02]  /*2390*/  SHF.R.U32.HI R21, RZ, R14.reuse, R21 ;  /* 0x0000000eff157219 */ /* 0x084fe40000011615 */
[----:B------:R-:W-:Y:S02]  /*23a0*/  SHF.R.U32.HI R5, RZ, R14, R5 ;  /* 0x0000000eff057219 */ /* 0x000fe40000011605 */
[----:B------:R-:W-:Y:S02]  /*23b0*/  SEL R21, R0, R21, !P0 ;  /* 0x0000001500157207 */ /* 0x000fe40004000000 */
[----:B------:R-:W-:Y:S02]  /*23c0*/  SHF.R.U32.HI R23, RZ, R7, R23 ;  /* 0x00000007ff177219 */ /* 0x000fe40000011617 */
[----:B----4-:R-:W-:-:S02]  /*23d0*/  ISETP.NE.AND P1, PT, R15, 0x1, PT ;  /* 0x000000010f00780c */ /* 0x010fc40003f25270 */
[----:B------:R-:W-:Y:S02]  /*23e0*/  SEL R5, R9, R5, !P0 ;  /* 0x0000000509057207 */ /* 0x000fe40004000000 */
[----:B------:R-:W-:Y:S02]  /*23f0*/  SEL R22, R8, R22, !P1 ;  /* 0x0000001608167207 */ /* 0x000fe40004800000 */
[----:B------:R-:W-:Y:S01]  /*2400*/  SEL R23, R10, R23, !P1 ;  /* 0x000000170a177207 */ /* 0x000fe20004800000 */
[----:B---3--:R-:W-:-:S04]  /*2410*/  IMAD.HI.U32 R20, R21, R2, RZ ;  /* 0x0000000215147227 */ /* 0x008fc800078e00ff */
        /* <DEDUP_REMOVED lines=10> */
[----:B------:R-:W-:-:S04]  /*24c0*/  @!P0 IMAD.HI.U32 R7, R23, R2, RZ ;  /* 0x0000000217078227 */ /* 0x000fc800078e00ff */
[----:B------:R-:W-:Y:S01]  /*24d0*/  IMAD.MOV R2, RZ, RZ, -R6 ;  /* 0x000000ffff027224 */ /* 0x000fe200078e0a06 */
[----:B------:R-:W-:Y:S02]  /*24e0*/  @!P0 SHF.R.U32.HI R3, RZ, R3, R7 ;  /* 0x00000003ff038219 */ /* 0x000fe40000011607 */
[----:B------:R-:W-:Y:S01]  /*24f0*/  IADD3 R7, PT, PT, -R5, RZ, RZ ;  /* 0x000000ff05077210 */ /* 0x000fe20007ffe1ff */
[----:B------:R-:W-:Y:S01]  /*2500*/  IMAD R2, R40, R2, R5 ;  /* 0x0000000228027224 */ /* 0x000fe200078e0205 */
        /* <DEDUP_REMOVED lines=10> */
.L_x_40:
[----:B------:R-:W1:Y:S02]  /*25b0*/  LDCU UR8, c[0x0][0xb30] ;  /* 0x00016600ff0877ac */ /* 0x000e640008000800 */
[----:B-1----:R-:W-:-:S09]  /*25c0*/  UISETP.NE.AND UP0, UPT, UR8, 0x1, UPT ;  /* 0x000000010800788c */ /* 0x002fd2000bf05270 */
[----:B------:R-:W-:Y:S05]  /*25d0*/  BRA.U UP0, `(.L_x_41) ;  /* 0x0000000100407547 */ /* 0x000fea000b800000 */
[----:B------:R-:W1:Y:S08]  /*25e0*/  LDC.64 R4, c[0x0][0xb10] ;  /* 0x0002c400ff047b82 */ /* 0x000e700000000a00 */
[----:B------:R-:W2:Y:S08]  /*25f0*/  LDC.64 R2, c[0x0][0xb18] ;  /* 0x0002c600ff027b82 */ /* 0x000eb00000000a00 */
[----:B------:R-:W4:Y:S08]  /*2600*/  LDC R6, c[0x0][0xb20] ;  /* 0x0002c800ff067b82 */ /* 0x000f300000000800 */
[----:B------:R-:W3:Y:S01]  /*2610*/  LDC R7, c[0x0][0xb0c] ;  /* 0x0002c300ff077b82 */ /* 0x000ee20000000800 */
[----:B-1----:R-:W-:-:S05]  /*2620*/  IMAD.HI.U32 R4, R10, R4, RZ ;  /* 0x000000040a047227 */ /* 0x002fca00078e00ff */
[----:B------:R-:W-:Y:S01]  /*2630*/  SHF.R.U32.HI R4, RZ, R5, R4 ;  /* 0x00000005ff047219 */ /* 0x000fe20000011604 */
[----:B--2---:R-:W-:Y:S01]  /*2640*/  IMAD.HI.U32 R3, R9, R3, RZ ;  /* 0x0000000309037227 */ /* 0x004fe200078e00ff */
[----:B------:R-:W-:-:S04]  /*2650*/  ISETP.NE.AND P0, PT, R2, 0x1, PT ;  /* 0x000000010200780c */ /* 0x000fc80003f05270 */
[----:B----4-:R-:W-:-:S04]  /*2660*/  SHF.R.U32.HI R3, RZ, R6, R3 ;  /* 0x00000006ff037219 */ /* 0x010fc80000011603 */
[----:B------:R-:W-:Y:S02]  /*2670*/  SEL R3, R9, R3, !P0 ;  /* 0x0000000309037207 */ /* 0x000fe40004000000 */
[----:B---3--:R-:W-:-:S04]  /*2680*/  ISETP.NE.AND P1, PT, R7, 0x1, PT ;  /* 0x000000010700780c */ /* 0x008fc80003f25270 */
[----:B------:R-:W-:-:S05]  /*2690*/  SEL R4, R10, R4, !P1 ;  /* 0x000000040a047207 */ /* 0x000fca0004800000 */
[----:B------:R-:W-:Y:S02]  /*26a0*/  IMAD.IADD R5, R3, 0x1, -R4 ;  /* 0x0000000103057824 */ /* 0x000fe400078e0a04 */
[----:B------:R-:W-:Y:S02]  /*26b0*/  IMAD.IADD R3, R4, 0x1, -R3 ;  /* 0x0000000104037824 */ /* 0x000fe400078e0a03 */
[----:B------:R-:W-:Y:S02]  /*26c0*/  IMAD R10, R5, R7, R10 ;  /* 0x00000007050a7224 */ /* 0x000fe400078e020a */
[----:B------:R-:W-:-:S07]  /*26d0*/  IMAD R9, R3, R2, R9 ;  /* 0x0000000203097224 */ /* 0x000fce00078e0209 */
.L_x_41:
[----:B------:R-:W-:Y:S01]  /*26e0*/  VIADD R16, R16, 0x1 ;  /* 0x0000000110107836 */ /* 0x000fe20000000000 */
[----:B------:R-:W-:Y:S01]  /*26f0*/  PLOP3.LUT P1, PT, PT, PT, PT, 0x80, 0x8 ;  /* 0x000000000008781c */ /* 0x000fe20003f2f070 */
[----:B------:R-:W-:Y:S02]  /*2700*/  IMAD.IADD R14, R10, 0x1, R91 ;  /* 0x000000010a0e7824 */ /* 0x000fe400078e025b */
[----:B------:R-:W-:Y:S01]  /*2710*/  IMAD.IADD R15, R9, 0x1, R90 ;  /* 0x00000001090f7824 */ /* 0x000fe200078e025a */
[----:B------:R-:W-:-:S04]  /*2720*/  ISETP.NE.AND P0, PT, R16, 0x2, PT ;  /* 0x000000021000780c */ /* 0x000fc80003f05270 */
[----:B------:R-:W-:Y:S02]  /*2730*/  SEL R2, RZ, 0x1, P0 ;  /* 0x00000001ff027807 */ /* 0x000fe40000000000 */
[----:B------:R-:W-:Y:S02]  /*2740*/  SEL R16, R16, RZ, P0 ;  /* 0x000000ff10107207 */ /* 0x000fe40000000000 */
[----:B------:R-:W-:Y:S01]  /*2750*/  LOP3.LUT R13, R13, R2, RZ, 0x3c, !PT ;  /* 0x000000020d0d7212 */ /* 0x000fe200078e3cff */
[----:B------:R-:W-:Y:S06]  /*2760*/  @P2 BRA `(.L_x_42) ;  /* 0xfffffff000002947 */ /* 0x000fec000383ffff */
[----:B------:R-:W-:Y:S01]  /*2770*/  UIADD3 UR6, UPT, UPT, UR6, 0x20, URZ ;  /* 0x0000002006067890 */ /* 0x000fe2000fffe0ff */
[----:B------:R-:W-:-:S03]  /*2780*/  SHF.L.U32 R2, R17, 0x1f, RZ ;  /* 0x0000001f11027819 */ /* 0x000fc600000006ff */
[----:B------:R-:W-:-:S09]  /*2790*/  ULEA UR4, UR23, UR6, 0x3 ;  /* 0x0000000617047291 */ /* 0x000fd2000f8e18ff */
[----:B------:R-:W1:Y:S02]  /*27a0*/  SYNCS.PHASECHK.TRANS64.TRYWAIT P0, [UR4], R2 ;  /* 0x00000002ff0075a7 */ /* 0x000e640008001104 */
[----:B-1----:R-:W-:Y:S05]  /*27b0*/  @!P0 BRA `(.L_x_43) ;  /* 0x0000007400148947 */ /* 0x002fea0003800000 */
.L_x_154:
[----:B------:R-:W-:-:S04]  /*27c0*/  UIADD3 UR5, UPT, UPT, UR23, 0x1, URZ ;  /* 0x0000000117057890 */ /* 0x000fc8000fffe0ff */
[----:B------:R-:W-:-:S04]  /*27d0*/  UISETP.NE.AND UP0, UPT, UR5, 0x4, UPT ;  /* 0x000000040500788c */ /* 0x000fc8000bf05270 */
[----:B------:R-:W-:Y:S02]  /*27e0*/  USEL UR7, URZ, 0x1, UP0 ;  /* 0x00000001ff077887 */ /* 0x000fe40008000000 */
[----:B------:R-:W-:-:S04]  /*27f0*/  USEL UR5, UR5, URZ, UP0 ;  /* 0x000000ff05057287 */ /* 0x000fc80008000000 */
[----:B------:R-:W-:Y:S01]  /*2800*/  ULEA UR4, UR5, UR6, 0x3 ;  /* 0x0000000605047291 */ /* 0x000fe2000f8e18ff */
[----:B-1----:R-:W-:-:S04]  /*2810*/  LOP3.LUT R2, R17, UR7, RZ, 0x3c, !PT ;  /* 0x0000000711027c12 */ /* 0x002fc8000f8e3cff */
[----:B------:R-:W-:-:S04]  /*2820*/  SHF.L.U32 R3, R2, 0x1f, RZ ;  /* 0x0000001f02037819 */ /* 0x000fc800000006ff */
[----:B------:R-:W1:Y:S02]  /*2830*/  SYNCS.PHASECHK.TRANS64.TRYWAIT P0, [UR4], R3 ;  /* 0x00000003ff0075a7 */ /* 0x000e640008001104 */
[----:B-1----:R-:W-:Y:S05]  /*2840*/  @!P0 BRA `(.L_x_44) ;  /* 0x0000007400088947 */ /* 0x002fea0003800000 */
.L_x_156:
[----:B------:R-:W-:-:S04]  /*2850*/  UIADD3 UR5, UPT, UPT, UR5, 0x1, URZ ;  /* 0x0000000105057890 */ /* 0x000fc8000fffe0ff */
[----:B------:R-:W-:-:S04]  /*2860*/  UISETP.NE.AND UP0, UPT, UR5, 0x4, UPT ;  /* 0x000000040500788c */ /* 0x000fc8000bf05270 */
[----:B------:R-:W-:Y:S02]  /*2870*/  USEL UR7, URZ, 0x1, UP0 ;  /* 0x00000001ff077887 */ /* 0x000fe40008000000 */
[----:B------:R-:W-:-:S04]  /*2880*/  USEL UR5, UR5, URZ, UP0 ;  /* 0x000000ff05057287 */ /* 0x000fc80008000000 */
[----:B------:R-:W-:Y:S01]  /*2890*/  ULEA UR4, UR5, UR6, 0x3 ;  /* 0x0000000605047291 */ /* 0x000fe2000f8e18ff */
[----:B------:R-:W-:-:S04]  /*28a0*/  LOP3.LUT R2, R2, UR7, RZ, 0x3c, !PT ;  /* 0x0000000702027c12 */ /* 0x000fc8000f8e3cff */
[----:B-1----:R-:W-:-:S04]  /*28b0*/  SHF.L.U32 R3, R2, 0x1f, RZ ;  /* 0x0000001f02037819 */ /* 0x002fc800000006ff */
[----:B------:R-:W1:Y:S02]  /*28c0*/  SYNCS.PHASECHK.TRANS64.TRYWAIT P0, [UR4], R3 ;  /* 0x00000003ff0075a7 */ /* 0x000e640008001104 */
[----:B-1----:R-:W-:Y:S05]  /*28d0*/  @!P0 BRA `(.L_x_45) ;  /* 0x0000007000fc8947 */ /* 0x002fea0003800000 */
.L_x_158:
[----:B------:R-:W-:-:S04]  /*28e0*/  UIADD3 UR5, UPT, UPT, UR5, 0x1, URZ ;  /* 0x0000000105057890 */ /* 0x000fc8000fffe0ff */
[----:B------:R-:W-:-:S04]  /*28f0*/  UISETP.NE.AND UP0, UPT, UR5, 0x4, UPT ;  /* 0x000000040500788c */ /* 0x000fc8000bf05270 */
[----:B------:R-:W-:Y:S02]  /*2900*/  USEL UR4, URZ, 0x1, UP0 ;  /* 0x00000001ff047887 */ /* 0x000fe40008000000 */
[----:B------:R-:W-:-:S04]  /*2910*/  USEL UR5, UR5, URZ, UP0 ;  /* 0x000000ff05057287 */ /* 0x000fc80008000000 */
[----:B------:R-:W-:Y:S01]  /*2920*/  ULEA UR5, UR5, UR6, 0x3 ;  /* 0x0000000605057291 */ /* 0x000fe2000f8e18ff */
[----:B------:R-:W-:-:S04]  /*2930*/  LOP3.LUT R2, R2, UR4, RZ, 0x3c, !PT ;  /* 0x0000000402027c12 */ /* 0x000fc8000f8e3cff */
[----:B------:R-:W-:Y:S01]  /*2940*/  SHF.L.U32 R2, R2, 0x1f, RZ ;  /* 0x0000001f02027819 */ /* 0x000fe200000006ff */
[----:B-1-3--:R-:W-:-:S07]  /*2950*/  IMAD.U32 R0, RZ, RZ, UR5 ;  /* 0x00000005ff007e24 */ /* 0x00afce000f8e00ff */
.L_x_46:
[----:B-1----:R1:W2:Y:S02]  /*2960*/  SYNCS.PHASECHK.TRANS64.TRYWAIT P0, [R0+URZ], R2 ;  /* 0x00000002000075a7 */ /* 0x0022a400080011ff */
[----:B--2---:R-:W-:Y:S05]  /*2970*/  @!P0 NANOSLEEP.SYNCS 0x989680 ;  /* 0x009896800000895d */ /* 0x004fea0003900000 */
[----:B------:R-:W2:Y:S02]  /*2980*/  @!P0 SYNCS.PHASECHK.TRANS64 P0, [R0+URZ], R2 ;  /* 0x00000002000085a7 */ /* 0x000ea400080010ff */
[----:B--2---:R-:W-:Y:S05]  /*2990*/  @P0 EXIT ;  /* 0x000000000000094d */ /* 0x004fea0003800000 */
[----:B------:R-:W-:Y:S05]  /*29a0*/  BRA `(.L_x_46) ;  /* 0xfffffffc00ec7947 */ /* 0x000fea000383ffff */
.L_x_22:
[----:B------:R-:W-:-:S04]  /*29b0*/  UISETP.NE.AND UP1, UPT, UR37, URZ, UPT ;  /* 0x000000ff2500728c */ /* 0x000fc8000bf25270 */
[----:B------:R-:W-:-:S09]  /*29c0*/  UISETP.NE.OR UP1, UPT, UR10, 0x1, UP1 ;  /* 0x000000010a00788c */ /* 0x000fd20008f25670 */
[----:B------:R-:W-:Y:S05]  /*29d0*/  BRA.U UP1, `(.L_x_47) ;  /* 0x00000005014c7547 */ /* 0x000fea000b800000 */
[----:B------:R-:W-:Y:S01]  /*29e0*/  HFMA2 R11, -RZ, RZ, 0, 0 ;  /* 0x00000000ff0b7431 */ /* 0x000fe200000001ff */
[----:B------:R-:W-:Y:S01]  /*29f0*/  ISETP.GE.U32.AND P2, PT, R10, 0x2, PT ;  /* 0x000000020a00780c */ /* 0x000fe20003f46070 */
[----:B------:R-:W-:Y:S01]  /*2a00*/  IMAD.MOV.U32 R12, RZ, RZ, 0x1 ;  /* 0x00000001ff0c7424 */ /* 0x000fe200078e00ff */
[----:B------:R-:W-:Y:S01]  /*2a10*/  CS2R R8, SRZ ;  /* 0x0000000000087805 */ /* 0x000fe2000001ff00 */
[----:B------:R-:W-:Y:S01]  /*2a20*/  IMAD.MOV.U32 R3, RZ, RZ, RZ ;  /* 0x000000ffff037224 */ /* 0x000fe200078e00ff */
[----:B------:R-:W-:Y:S01]  /*2a30*/  UMOV UR4, 0x400 ;  /* 0x0000040000047882 */ /* 0x000fe20000000000 */
[----:B------:R-:W-:Y:S01]  /*2a40*/  UMOV UR6, URZ ;  /* 0x000000ff00067c82 */ /* 0x000fe20008000000 */
[----:B------:R-:W-:-:S12]  /*2a50*/  ULEA UR37, UR37, UR4, 0x18 ;  /* 0x0000000425257291 */ /* 0x000fd8000f8ec0ff */
.L_x_51:
[----:B------:R-:W-:Y:S02]  /*2a60*/  LEA R0, R3, UR37, 0x3 ;  /* 0x0000002503007c11 */ /* 0x000fe4000f8e18ff */
[----:B------:R-:W-:-:S03]  /*2a70*/  SHF.L.U32 R4, R8, 0x1f, RZ ;  /* 0x0000001f08047819 */ /* 0x000fc600000006ff */
[----:B------:R-:W-:Y:S01]  /*2a80*/  VIADD R5, R0, 0x100 ;  /* 0x0000010000057836 */ /* 0x000fe20000000000 */
[----:B------:R-:W1:Y:S02]  /*2a90*/  SYNCS.PHASECHK.TRANS64.TRYWAIT P0, [R0+URZ+0xf0], R4 ;  /* 0x0000f004000075a7 */ /* 0x000e6400080011ff */
[----:B-1----:R-:W-:Y:S05]  /*2aa0*/  @!P0 BRA `(.L_x_48) ;  /* 0x0000007000a08947 */ /* 0x002fea0003800000 */
.L_x_159:
[----:B------:R-:W-:Y:S01]  /*2ab0*/  ULEA UR5, UR6, UR37, 0x3 ;  /* 0x0000002506057291 */ /* 0x000fe2000f8e18ff */
[----:B-1----:R-:W-:Y:S01]  /*2ac0*/  PRMT R0, RZ, 0x654, R5 ;  /* 0x00000654ff007816 */ /* 0x002fe20000000005 */
[----:B------:R-:W-:Y:S01]  /*2ad0*/  @!P2 IMAD.MOV.U32 R4, RZ, RZ, 0x10 ;  /* 0x00000010ff04a424 */ /* 0x000fe200078e00ff */
[----:B------:R-:W-:Y:S01]  /*2ae0*/  SHF.L.U32 R5, R12, 0x1f, RZ ;  /* 0x0000001f0c057819 */ /* 0x000fe200000006ff */
[----:B------:R-:W-:Y:S01]  /*2af0*/  UIADD3 UR4, UPT, UPT, UR5, 0x90, URZ ;  /* 0x0000009005047890 */ /* 0x000fe2000fffe0ff */
[----:B------:R1:W-:Y:S05]  /*2b00*/  SYNCS.ARRIVE.TRANS64.RED.A1T0 RZ, [R0+URZ], RZ ;  /* 0x000000ff00ff79a7 */ /* 0x0003ea00081004ff */
[----:B------:R-:W-:Y:S01]  /*2b10*/  IMAD.U32 R6, RZ, RZ, UR4 ;  /* 0x00000004ff067e24 */ /* 0x000fe2000f8e00ff */
[----:B------:R-:W2:Y:S04]  /*2b20*/  SYNCS.PHASECHK.TRANS64.TRYWAIT P0, [UR5+0xa0], R5 ;  /* 0x0000a005ff0075a7 */ /* 0x000ea80008001105 */
[----:B------:R-:W-:Y:S01]  /*2b30*/  PRMT R6, R10, 0x654, R6 ;  /* 0x000006540a067816 */ /* 0x000fe20000000006 */
[----:B-12---:R-:W-:Y:S06]  /*2b40*/  @!P0 BRA `(.L_x_49) ;  /* 0x00000070008c8947 */ /* 0x006fec0003800000 */
.L_x_161:
[----:B------:R-:W-:Y:S01]  /*2b50*/  ULEA UR4, UR6, UR37, 0x4 ;  /* 0x0000002506047291 */ /* 0x000fe2000f8e20ff */
[----:B------:R-:W-:Y:S01]  /*2b60*/  SEL R2, R6, R2, !P2 ;  /* 0x0000000206027207 */ /* 0x000fe20005000000 */
[----:B------:R-:W-:Y:S01]  /*2b70*/  UIADD3 UR5, UPT, UPT, UR5, 0x90, URZ ;  /* 0x0000009005057890 */ /* 0x000fe2000fffe0ff */
[----:B-1----:R-:W-:Y:S01]  /*2b80*/  LEA R0, R11, UR37, 0x3 ;  /* 0x000000250b007c11 */ /* 0x002fe2000f8e18ff */
[----:B------:R-:W-:Y:S01]  /*2b90*/  UIADD3 UR4, UPT, UPT, UR4, 0x120, URZ ;  /* 0x0000012004047890 */ /* 0x000fe2000fffe0ff */
[----:B------:R1:W-:Y:S01]  /*2ba0*/  @!P2 SYNCS.ARRIVE.TRANS64.RED RZ, [R2+URZ], R4 ;  /* 0x0000000402ffa9a7 */ /* 0x0003e200080004ff */
[----:B------:R-:W-:Y:S01]  /*2bb0*/  UIADD3 UR6, UPT, UPT, UR6, 0x1, URZ ;  /* 0x0000000106067890 */ /* 0x000fe2000fffe0ff */
[----:B------:R-:W-:-:S03]  /*2bc0*/  VIADD R3, R3, 0x1 ;  /* 0x0000000103037836 */ /* 0x000fc60000000000 */
[----:B------:R-:W-:Y:S02]  /*2bd0*/  UISETP.NE.AND UP0, UPT, UR6, 0x2, UPT ;  /* 0x000000020600788c */ /* 0x000fe4000bf05270 */
[----:B------:R-:W-:Y:S01]  /*2be0*/  ISETP.NE.AND P0, PT, R3, 0x2, PT ;  /* 0x000000020300780c */ /* 0x000fe20003f05270 */
[----:B------:R-:W-:Y:S06]  /*2bf0*/  UGETNEXTWORKID.BROADCAST [UR4], [UR5] ;  /* 0x00000000040073ca */ /* 0x000fec0008000100 */
[----:B------:R-:W-:Y:S02]  /*2c00*/  USEL UR4, URZ, 0x1, UP0 ;  /* 0x00000001ff047887 */ /* 0x000fe40008000000 */
[----:B------:R-:W-:-:S04]  /*2c10*/  USEL UR6, UR6, URZ, UP0 ;  /* 0x000000ff06067287 */ /* 0x000fc80008000000 */
[----:B------:R-:W-:Y:S02]  /*2c20*/  LOP3.LUT R12, R12, UR4, RZ, 0x3c, !PT ;  /* 0x000000040c0c7c12 */ /* 0x000fe4000f8e3cff */
[----:B-1----:R-:W-:-:S04]  /*2c30*/  SHF.L.U32 R4, R9, 0x1f, RZ ;  /* 0x0000001f09047819 */ /* 0x002fc800000006ff */
[----:B------:R-:W1:Y:S02]  /*2c40*/  SYNCS.PHASECHK.TRANS64.TRYWAIT P1, [R0+URZ+0x90], R4 ;  /* 0x00009004000075a7 */ /* 0x000e6400080211ff */
[----:B-1----:R-:W-:Y:S05]  /*2c50*/  @!P1 BRA `(.L_x_50) ;  /* 0x0000007000609947 */ /* 0x002fea0003800000 */
.L_x_162:
[----:B-1----:R-:W-:Y:S01]  /*2c60*/  LEA R4, R11, UR37, 0x4 ;  /* 0x000000250b047c11 */ /* 0x002fe2000f8e20ff */
[----:B------:R-:W-:Y:S01]  /*2c70*/  VIADD R0, R0, 0xa0 ;  /* 0x000000a000007836 */ /* 0x000fe20000000000 */
[----:B------:R-:W-:Y:S01]  /*2c80*/  SEL R3, R3, RZ, P0 ;  /* 0x000000ff03037207 */ /* 0x000fe20000000000 */
[----:B------:R-:W-:-:S03]  /*2c90*/  VIADD R11, R11, 0x1 ;  /* 0x000000010b0b7836 */ /* 0x000fc60000000000 */
[----:B------:R-:W1:Y:S01]  /*2ca0*/  LDS.128 R4, [R4+0x120] ;  /* 0x0001200004047984 */ /* 0x000e620000000c00 */
[----:B------:R-:W-:Y:S02]  /*2cb0*/  PRMT R0, RZ, 0x654, R0 ;  /* 0x00000654ff007816 */ /* 0x000fe40000000000 */
[C---:B------:R-:W-:Y:S01]  /*2cc0*/  ISETP.NE.AND P1, PT, R11.reuse, 0x2, PT ;  /* 0x000000020b00780c */ /* 0x040fe20003f25270 */
[----:B------:R-:W-:Y:S01]  /*2cd0*/  @!PT LDS RZ, [RZ] ;  /* 0x00000000fffff984 */ /* 0x000fe20000000800 */
[----:B------:R-:W-:Y:S01]  /*2ce0*/  @!PT LDS RZ, [RZ] ;  /* 0x00000000fffff984 */ /* 0x000fe20000000800 */
[----:B------:R-:W-:Y:S01]  /*2cf0*/  @!PT LDS RZ, [RZ] ;  /* 0x00000000fffff984 */ /* 0x000fe20000000800 */
[----:B------:R-:W-:Y:S01]  /*2d00*/  @!PT LDS RZ, [RZ] ;  /* 0x00000000fffff984 */ /* 0x000fe20000000800 */
[----:B------:R2:W-:Y:S06]  /*2d10*/  MEMBAR.ALL.CTA ;  /* 0x0000000000007992 */ /* 0x0005ec0000008000 */
[----:B--2---:R-:W2:Y:S01]  /*2d20*/  FENCE.VIEW.ASYNC.S ;  /* 0x00000000000073c6 */ /* 0x004ea20000000000 */
[----:B------:R-:W-:Y:S01]  /*2d30*/  SEL R11, R11, RZ, P1 ;  /* 0x000000ff0b0b7207 */ /* 0x000fe20000800000 */
[----:B--2---:R2:W-:Y:S01]  /*2d40*/  SYNCS.ARRIVE.TRANS64.RED.A1T0 RZ, [R0+URZ], RZ ;  /* 0x000000ff00ff79a7 */ /* 0x0045e200081004ff */
[----:B-1----:R-:W-:-:S02]  /*2d50*/  LOP3.LUT P3, RZ, R6, 0x1, RZ, 0xc0, !PT ;  /* 0x0000000106ff7812 */ /* 0x002fc4000786c0ff */
[----:B------:R-:W-:-:S04]  /*2d60*/  SEL R4, RZ, 0x1, P1 ;  /* 0x00000001ff047807 */ /* 0x000fc80000800000 */
[----:B------:R-:W-:Y:S02]  /*2d70*/  LOP3.LUT R9, R9, R4, RZ, 0x3c, !PT ;  /* 0x0000000409097212 */ /* 0x000fe400078e3cff */
[----:B--2---:R-:W-:-:S04]  /*2d80*/  SEL R0, RZ, 0x1, P0 ;  /* 0x00000001ff007807 */ /* 0x004fc80000000000 */
[----:B------:R-:W-:Y:S01]  /*2d90*/  LOP3.LUT R8, R8, R0, RZ, 0x3c, !PT ;  /* 0x0000000008087212 */ /* 0x000fe200078e3cff */
[----:B------:R-:W-:Y:S06]  /*2da0*/  @P3 BRA `(.L_x_51) ;  /* 0xfffffffc002c3947 */ /* 0x000fec000383ffff */
[----:B------:R-:W-:Y:S01]  /*2db0*/  ULEA UR5, UR6, UR37, 0x3 ;  /* 0x0000002506057291 */ /* 0x000fe2000f8e18ff */
[----:B------:R-:W-:-:S08]  /*2dc0*/  SHF.L.U32 R2, R12, 0x1f, RZ ;  /* 0x0000001f0c027819 */ /* 0x000fd000000006ff */
[----:B------:R-:W1:Y:S02]  /*2dd0*/  SYNCS.PHASECHK.TRANS64 P0, [UR5+0xa0], R2 ;  /* 0x0000a002ff0075a7 */ /* 0x000e640008001005 */
[----:B-1----:R-:W-:Y:S05]  /*2de0*/  @P0 BRA `(.L_x_52) ;  /* 0x0000000000080947 */ /* 0x002fea0003800000 */
[----:B------:R-:W1:Y:S02]  /*2df0*/  SYNCS.PHASECHK.TRANS64.TRYWAIT P0, [UR5+0xa0], R2 ;  /* 0x0000a002ff0075a7 */ /* 0x000e640008001105 */
[----:B-1----:R-:W-:Y:S05]  /*2e00*/  @!P0 BRA `(.L_x_53) ;  /* 0x0000007000088947 */ /* 0x002fea0003800000 */
.L_x_52:
[----:B------:R-:W-:-:S04]  /*2e10*/  UIADD3 UR4, UPT, UPT, UR6, 0x1, URZ ;  /* 0x0000000106047890 */ /* 0x000fc8000fffe0ff */
[----:B------:R-:W-:-:S04]  /*2e20*/  UISETP.NE.AND UP0, UPT, UR4, 0x2, UPT ;  /* 0x000000020400788c */ /* 0x000fc8000bf05270 */
[----:B------:R-:W-:Y:S02]  /*2e30*/  USEL UR7, URZ, 0x1, UP0 ;  /* 0x00000001ff077887 */ /* 0x000fe40008000000 */
[----:B------:R-:W-:-:S04]  /*2e40*/  USEL UR4, UR4, URZ, UP0 ;  /* 0x000000ff04047287 */ /* 0x000fc80008000000 */
[----:B------:R-:W-:Y:S01]  /*2e50*/  ULEA UR4, UR4, UR37, 0x3 ;  /* 0x0000002504047291 */ /* 0x000fe2000f8e18ff */
[----:B-1----:R-:W-:-:S04]  /*2e60*/  LOP3.LUT R2, R12, UR7, RZ, 0x3c, !PT ;  /* 0x000000070c027c12 */ /* 0x002fc8000f8e3cff */
[----:B------:R-:W-:-:S04]  /*2e70*/  SHF.L.U32 R0, R2, 0x1f, RZ ;  /* 0x0000001f02007819 */ /* 0x000fc800000006ff */
[----:B------:R-:W1:Y:S02]  /*2e80*/  SYNCS.PHASECHK.TRANS64 P0, [UR4+0xa0], R0 ;  /* 0x0000a000ff0075a7 */ /* 0x000e640008001004 */
[----:B-1----:R-:W-:Y:S05]  /*2e90*/  @P0 EXIT ;  /* 0x000000000000094d */ /* 0x002fea0003800000 */
[----:B------:R-:W-:Y:S02]  /*2ea0*/  SHF.L.U32 R2, R2, 0x1f, RZ ;  /* 0x0000001f02027819 */ /* 0x000fe400000006ff */
[----:B------:R-:W-:-:S07]  /*2eb0*/  MOV R0, UR4 ;  /* 0x0000000400007c02 */ /* 0x000fce0008000f00 */
.L_x_54:
[----:B-1----:R1:W2:Y:S02]  /*2ec0*/  SYNCS.PHASECHK.TRANS64.TRYWAIT P0, [R0+URZ+0xa0], R2 ;  /* 0x0000a002000075a7 */ /* 0x0022a400080011ff */
[----:B--2---:R-:W-:Y:S05]  /*2ed0*/  @!P0 NANOSLEEP.SYNCS 0x989680 ;  /* 0x009896800000895d */ /* 0x004fea0003900000 */
[----:B------:R-:W2:Y:S02]  /*2ee0*/  @!P0 SYNCS.PHASECHK.TRANS64 P0, [R0+URZ+0xa0], R2 ;  /* 0x0000a002000085a7 */ /* 0x000ea400080010ff */
[----:B--2---:R-:W-:Y:S05]  /*2ef0*/  @P0 EXIT ;  /* 0x000000000000094d */ /* 0x004fea0003800000 */
[----:B------:R-:W-:Y:S05]  /*2f00*/  BRA `(.L_x_54) ;  /* 0xfffffffc00ec7947 */ /* 0x000fea000383ffff */
.L_x_47:
[----:B------:R-:W-:Y:S05]  /*2f10*/  BRA.U UP4, `(.L_x_55) ;  /* 0x0000001504487547 */ /* 0x000fea000b800000 */
[----:B------:R-:W-:Y:S01]  /*2f20*/  UMOV UR6, 0x40 ;  /* 0x0000004000067882 */ /* 0x000fe20000000000 */
[----:B------:R-:W-:Y:S01]  /*2f30*/  NOP ;  /* 0x0000000000007918 */ /* 0x000fe20000000000 */
[----:B------:R-:W-:Y:S01]  /*2f40*/  ULEA UR6, UR37, UR6, 0x18 ;  /* 0x0000000625067291 */ /* 0x000fe2000f8ec0ff */
[----:B------:R-:W-:Y:S02]  /*2f50*/  UMOV UR7, 0x400 ;  /* 0x0000040000077882 */ /* 0x000fe40000000000 */
[----:B------:R-:W-:-:S06]  /*2f60*/  ULEA UR37, UR37, UR7, 0x18 ;  /* 0x0000000725257291 */ /* 0x000fcc000f8ec0ff */
[----:B------:R-:W1:Y:S02]  /*2f70*/  LDS.U8 R2, [UR6+0x1c] ;  /* 0x00001c06ff027984 */ /* 0x000e640008000000 */
[----:B-1----:R-:W-:-:S13]  /*2f80*/  ISETP.NE.AND P0, PT, R2, RZ, PT ;  /* 0x000000ff0200720c */ /* 0x002fda0003f05270 */
[----:B------:R-:W-:Y:S05]  /*2f90*/  @P0 BRA `(.L_x_56) ;  /* 0x0000000400080947 */ /* 0x000fea0003800000 */
[----:B------:R-:W-:Y:S02]  /*2fa0*/  UISETP.NE.U32.AND UP0, UPT, UR5, 0x1, UPT ;  /* 0x000000010500788c */ /* 0x000fe4000bf05070 */
[----:B------:R-:W-:-:S07]  /*2fb0*/  UIADD3 UR8, UPT, UPT, UR6, 0x8, URZ ;  /* 0x0000000806087890 */ /* 0x000fce000fffe0ff */
[----:B------:R-:W-:Y:S05]  /*2fc0*/  BRA.U !UP0, `(.L_x_57) ;  /* 0x00000001089c7547 */ /* 0x000fea000b800000 */
[----:B------:R-:W-:Y:S01]  /*2fd0*/  ELECT P0, URZ, PT ;  /* 0x0000000000ff782f */ /* 0x000fe20003800000 */
[----:B------:R-:W-:-:S12]  /*2fe0*/  BSSY B0, `(.L_x_57) ;  /* 0x0000025000007945 */ /* 0x000fd80003800000 */
[----:B------:R-:W-:Y:S05]  /*2ff0*/  @!P0 BRA `(.L_x_58) ;  /* 0x00000000008c8947 */ /* 0x000fea0003800000 */
[----:B------:R-:W-:-:S05]  /*3000*/  UMOV UR7, 0x10 ;  /* 0x0000001000077882 */ /* 0x000fca0000000000 */
[----:B------:R-:W-:Y:S04]  /*3010*/  DEPBAR.LE SB1, 0x36 ;  /* 0x00009d800000791a */ /* 0x000fe80000000000 */
[----:B------:R-:W1:Y:S02]  /*3020*/  UTCATOMSWS.2CTA.FIND_AND_SET.ALIGN UP1, UR7, UR7 ;  /* 0x00000007000775e3 */ /* 0x000e640008220800 */
[----:B-1----:R-:W-:Y:S01]  /*3030*/  MOV R10, UR7 ;  /* 0x00000007000a7c02 */ /* 0x002fe20008000f00 */
[----:B------:R-:W-:Y:S06]  /*3040*/  BRA.U UP1, `(.L_x_59) ;  /* 0x0000000101187547 */ /* 0x000fec000b800000 */
.L_x_60:
[----:B------:R-:W-:Y:S05]  /*3050*/  NANOSLEEP 0x64 ;  /* 0x000000640000795d */ /* 0x000fea0003800000 */
[----:B------:R-:W-:-:S05]  /*3060*/  UMOV UR7, 0x10 ;  /* 0x0000001000077882 */ /* 0x000fca0000000000 */
[----:B------:R-:W-:Y:S04]  /*3070*/  DEPBAR.LE SB1, 0x36 ;  /* 0x00009d800000791a */ /* 0x000fe80000000000 */
[----:B------:R-:W1:Y:S02]  /*3080*/  UTCATOMSWS.2CTA.FIND_AND_SET.ALIGN UP1, UR7, UR7 ;  /* 0x00000007000775e3 */ /* 0x000e640008220800 */
[----:B-1----:R-:W-:Y:S01]  /*3090*/  MOV R10, UR7 ;  /* 0x00000007000a7c02 */ /* 0x002fe20008000f00 */
[----:B------:R-:W-:Y:S05]  /*30a0*/  BRA.U !UP1, `(.L_x_60) ;  /* 0xfffffffd09e87547 */ /* 0x000fea000b83ffff */
.L_x_59:
[----:B------:R-:W1:Y:S01]  /*30b0*/  LDS R5, [UR6+0x10] ;  /* 0x00001006ff057984 */ /* 0x000e620008000800 */
[----:B------:R-:W-:Y:S01]  /*30c0*/  IMAD.U32 R3, RZ, RZ, UR37 ;  /* 0x00000025ff037e24 */ /* 0x000fe2000f8e00ff */
[----:B------:R-:W-:-:S03]  /*30d0*/  MOV R2, UR4 ;  /* 0x0000000400027c02 */ /* 0x000fc60008000f00 */
[----:B------:R-:W-:Y:S01]  /*30e0*/  VIADD R3, R3, 0x140 ;  /* 0x0000014003037836 */ /* 0x000fe20000000000 */
[----:B-1----:R-:W-:-:S04]  /*30f0*/  SHF.L.U32 R5, R5, 0x1f, RZ ;  /* 0x0000001f05057819 */ /* 0x002fc800000006ff */
[----:B------:R-:W1:Y:S02]  /*3100*/  SYNCS.PHASECHK.TRANS64.TRYWAIT P0, [UR6+0x8], R5 ;  /* 0x00000805ff0075a7 */ /* 0x000e640008001106 */
[----:B-1----:R-:W-:Y:S05]  /*3110*/  @P0 BRA `(.L_x_61) ;  /* 0x0000000000080947 */ /* 0x002fea0003800000 */
[----:B------:R-:W1:Y:S02]  /*3120*/  SYNCS.PHASECHK.TRANS64.TRYWAIT P0, [UR6+0x8], R5 ;  /* 0x00000805ff0075a7 */ /* 0x000e640008001106 */
[----:B-1----:R-:W-:Y:S05]  /*3130*/  @!P0 BRA `(.L_x_62) ;  /* 0x0000006c00548947 */ /* 0x002fea0003800000 */
.L_x_61:
[----:B-1----:R-:W-:Y:S01]  /*3140*/  HFMA2 R4, -RZ, RZ, 0, 5.9604644775390625e-08 ;  /* 0x00000001ff047431 */ /* 0x002fe200000001ff */
[----:B------:R-:W-:Y:S01]  /*3150*/  UPRMT UR7, UR4, 0x654, UR8 ;  /* 0x0000065404077896 */ /* 0x000fe20008000008 */
[----:B------:R-:W-:Y:S01]  /*3160*/  IMAD.MOV.U32 R7, RZ, RZ, 0xffff ;  /* 0x0000ffffff077424 */ /* 0x000fe200078e00ff */
[----:B------:R-:W-:Y:S01]  /*3170*/  PRMT R2, R2, 0x654, R3 ;  /* 0x0000065402027816 */ /* 0x000fe20000000003 */
[----:B------:R-:W-:Y:S02]  /*3180*/  IMAD.MOV.U32 R5, RZ, RZ, 0x4 ;  /* 0x00000004ff057424 */ /* 0x000fe400078e00ff */
[----:B------:R-:W-:Y:S01]  /*3190*/  IMAD.SHL.U32 R9, R10, 0x20, RZ ;  /* 0x000000200a097824 */ /* 0x000fe200078e00ff */
[----:B------:R-:W-:Y:S02]  /*31a0*/  MOV R3, UR7 ;  /* 0x0000000700037c02 */ /* 0x000fe40008000f00 */
[-C--:B------:R-:W-:Y:S01]  /*31b0*/  SHF.L.U32 R7, R7, R10.reuse, RZ ;  /* 0x0000000a07077219 */ /* 0x080fe200000006ff */
[----:B------:R1:W-:Y:S01]  /*31c0*/  SYNCS.ARRIVE.TRANS64.RED RZ, [UR7], R5 ;  /* 0x00000005ffff79a7 */ /* 0x0003e20008000407 */
[----:B------:R-:W-:Y:S01]  /*31d0*/  SHF.L.U32 R6, R4, R10, RZ ;  /* 0x0000000a04067219 */ /* 0x000fe200000006ff */
[----:B------:R1:W-:Y:S04]  /*31e0*/  STS [UR37+0x140], R9 ;  /* 0x00014009ff007988 */ /* 0x0003e80008000825 */
[----:B------:R1:W-:Y:S04]  /*31f0*/  STAS [R2.64], R10 ;  /* 0x0000000a02007dbd */ /* 0x0003e8000c0008ff */
[----:B------:R1:W-:Y:S04]  /*3200*/  ATOMS.OR RZ, [UR6+0x14], R7 ;  /* 0x00001407ffff798c */ /* 0x0003e8000b000006 */
[----:B------:R1:W-:Y:S04]  /*3210*/  ATOMS.OR RZ, [UR6+0x18], R6 ;  /* 0x00001806ffff798c */ /* 0x0003e8000b000006 */
[----:B------:R1:W-:Y:S02]  /*3220*/  ATOMS.XOR RZ, [UR6+0x10], R4 ;  /* 0x00001004ffff798c */ /* 0x0003e4000b800006 */
.L_x_58:
[----:B------:R-:W-:Y:S05]  /*3230*/  BSYNC B0 ;  /* 0x0000000000007941 */ /* 0x000fea0003800000 */
.L_x_57:
[----:B------:R-:W-:Y:S05]  /*3240*/  BRA.U UP0, `(.L_x_63) ;  /* 0x00000001006c7547 */ /* 0x000fea000b800000 */
[----:B------:R-:W-:-:S03]  /*3250*/  UMOV UR7, 0xffffffff ;  /* 0xffffffff00077882 */ /* 0x000fc60000000000 */
[----:B------:R-:W-:Y:S05]  /*3260*/  BRA.DIV UR7, `(.L_x_64) ;  /* 0x0000006e07207947 */ /* 0x000fea000b800000 */
[----:B------:R-:W-:-:S13]  /*3270*/  ELECT P6, URZ, PT ;  /* 0x0000000000ff782f */ /* 0x000fda00038c0000 */
.L_x_166:
[----:B------:R-:W-:Y:S05]  /*3280*/  @!P6 BRA `(.L_x_63) ;  /* 0x00000000005ce947 */ /* 0x000fea0003800000 */
[----:B-1----:R-:W1:Y:S02]  /*3290*/  LDS R3, [UR6+0x10] ;  /* 0x00001006ff037984 */ /* 0x002e640008000800 */
[----:B-1----:R-:W-:-:S04]  /*32a0*/  SHF.L.U32 R3, R3, 0x1f, RZ ;  /* 0x0000001f03037819 */ /* 0x002fc800000006ff */
[----:B------:R-:W1:Y:S02]  /*32b0*/  SYNCS.PHASECHK.TRANS64.TRYWAIT P0, [UR6+0x8], R3 ;  /* 0x00000803ff0075a7 */ /* 0x000e640008001106 */
[----:B-1----:R-:W-:Y:S05]  /*32c0*/  @P0 BRA `(.L_x_65) ;  /* 0x0000000000080947 */ /* 0x002fea0003800000 */
[----:B------:R-:W1:Y:S02]  /*32d0*/  SYNCS.PHASECHK.TRANS64.TRYWAIT P0, [UR6+0x8], R3 ;  /* 0x00000803ff0075a7 */ /* 0x000e640008001106 */
[----:B-1----:R-:W-:Y:S05]  /*32e0*/  @!P0 BRA `(.L_x_66) ;  /* 0x0000006c00208947 */ /* 0x002fea0003800000 */
.L_x_65:
[----:B------:R-:W2:Y:S01]  /*32f0*/  LDS R5, [UR37+0x140] ;  /* 0x00014025ff057984 */ /* 0x000ea20008000800 */
[----:B-1----:R-:W-:Y:S02]  /*3300*/  HFMA2 R2, -RZ, RZ, 0, 5.9604644775390625e-08 ;  /* 0x00000001ff027431 */ /* 0x002fe400000001ff */
[----:B------:R-:W-:Y:S01]  /*3310*/  IMAD.MOV.U32 R3, RZ, RZ, 0xffff ;  /* 0x0000ffffff037424 */ /* 0x000fe200078e00ff */
[----:B------:R-:W-:Y:S01]  /*3320*/  UPRMT UR7, UR4, 0x654, UR8 ;  /* 0x0000065404077896 */ /* 0x000fe20008000008 */
[----:B--2---:R-:W-:-:S03]  /*3330*/  IMAD.SHL.U32 R4, R5, 0x20, RZ ;  /* 0x0000002005047824 */ /* 0x004fc600078e00ff */
[-C--:B------:R-:W-:Y:S02]  /*3340*/  SHF.L.U32 R3, R3, R5.reuse, RZ ;  /* 0x0000000503037219 */ /* 0x080fe400000006ff */
[----:B------:R-:W-:Y:S01]  /*3350*/  SHF.L.U32 R5, R2, R5, RZ ;  /* 0x0000000502057219 */ /* 0x000fe200000006ff */
[----:B------:R2:W-:Y:S04]  /*3360*/  STS [UR37+0x140], R4 ;  /* 0x00014004ff007988 */ /* 0x0005e80008000825 */
[----:B------:R2:W-:Y:S04]  /*3370*/  ATOMS.OR RZ, [UR6+0x14], R3 ;  /* 0x00001403ffff798c */ /* 0x0005e8000b000006 */
[----:B------:R2:W-:Y:S01]  /*3380*/  ATOMS.OR RZ, [UR6+0x18], R5 ;  /* 0x00001805ffff798c */ /* 0x0005e2000b000006 */
[----:B------:R-:W-:Y:S03]  /*3390*/  SYNCS.ARRIVE.TRANS64.RED.A1T0 RZ, [UR7], RZ ;  /* 0x000000ffffff79a7 */ /* 0x000fe60008100407 */
[----:B------:R2:W-:Y:S01]  /*33a0*/  ATOMS.XOR RZ, [UR6+0x10], R2 ;  /* 0x00001002ffff798c */ /* 0x0005e2000b800006 */
[----:B------:R-:W-:Y:S05]  /*33b0*/  BRA `(.L_x_63) ;  /* 0x0000000000107947 */ /* 0x000fea0003800000 */
.L_x_56:
[----:B------:R-:W-:-:S05]  /*33c0*/  MOV R2, 0xffffffff ;  /* 0xffffffff00027802 */ /* 0x000fca0000000f00 */
[----:B------:R1:W-:Y:S02]  /*33d0*/  STS [UR37+0x140], R2 ;  /* 0x00014002ff007988 */ /* 0x0003e40008000825 */
[----:B-1----:R-:W-:Y:S02]  /*33e0*/  MOV R2, 0x3400 ;  /* 0x0000340000027802 */ /* 0x002fe40000000f00 */
[----:B-----5:R-:W-:Y:S05]  /*33f0*/  CALL.REL.NOINC `($__internal_1_$__cuda_sm10x_tcgen05_guardrail_trap_phase_invalid_during_alloc) ;  /* 0x0000007000f47944 */ /* 0x020fea0003c00000 */
.L_x_63:
[----:B------:R-:W-:Y:S05]  /*3400*/  WARPSYNC.ALL ;  /* 0x0000000000007948 */ /* 0x000fea0003800000 */
[----:B------:R-:W3:Y:S01]  /*3410*/  S2UR UR7, SR_CgaCtaId ;  /* 0x00000000000779c3 */ /* 0x000ee20000008800 */
[----:B------:R-:W-:Y:S01]  /*3420*/  UMOV UR6, 0x400 ;  /* 0x0000040000067882 */ /* 0x000fe20000000000 */
[----:B------:R-:W-:-:S06]  /*3430*/  NOP ;  /* 0x0000000000007918 */ /* 0x000fcc0000000000 */
[----:B------:R-:W-:Y:S06]  /*3440*/  BAR.ARV 0x6, 0xa0 ;  /* 0x0182800000007b1d */ /* 0x000fec0000002000 */
[----:B------:R-:W4:Y:S01]  /*3450*/  LDCU UR8, c[0x0][0x38c] ;  /* 0x00007180ff0877ac */ /* 0x000f220008000800 */
[----:B------:R-:W-:Y:S01]  /*3460*/  LOP3.LUT R0, R0, 0xffff, RZ, 0xc0, !PT ;  /* 0x0000ffff00007812 */ /* 0x000fe200078ec0ff */
[----:B-1----:R-:W-:Y:S01]  /*3470*/  IMAD.MOV.U32 R9, RZ, RZ, 0x1 ;  /* 0x00000001ff097424 */ /* 0x002fe200078e00ff */
[----:B------:R-:W-:Y:S01]  /*3480*/  LOP3.LUT R8, R8, 0xffff, RZ, 0xc0, !PT ;  /* 0x0000ffff08087812 */ /* 0x000fe200078ec0ff */
[----:B------:R-:W-:Y:S01]  /*3490*/  UMOV UR19, URZ ;  /* 0x000000ff00137c82 */ /* 0x000fe20008000000 */
[----:B------:R-:W-:Y:S01]  /*34a0*/  R2UR UR10, R0 ;  /* 0x00000000000a72ca */ /* 0x000fe200000e0000 */
[----:B------:R-:W-:Y:S01]  /*34b0*/  UMOV UR18, URZ ;  /* 0x000000ff00127c82 */ /* 0x000fe20008000000 */
[----:B------:R-:W-:Y:S01]  /*34c0*/  R2UR UR11, R8 ;  /* 0x00000000080b72ca */ /* 0x000fe200000e0000 */
[----:B------:R-:W-:Y:S01]  /*34d0*/  IMAD.MOV.U32 R8, RZ, RZ, RZ ;  /* 0x000000ffff087224 */ /* 0x000fe200078e00ff */
[----:B------:R-:W-:Y:S01]  /*34e0*/  UMOV UR17, URZ ;  /* 0x000000ff00117c82 */ /* 0x000fe20008000000 */
[----:B---3--:R-:W-:-:S02]  /*34f0*/  ULEA UR7, UR7, UR6, 0x18 ;  /* 0x0000000607077291 */ /* 0x008fc4000f8ec0ff */
[----:B------:R-:W-:Y:S02]  /*3500*/  UISETP.NE.AND UP2, UPT, UR5, URZ, UPT ;  /* 0x000000ff0500728c */ /* 0x000fe4000bf45270 */
[----:B------:R-:W-:Y:S02]  /*3510*/  UIADD3 UR12, UPT, UPT, UR7, 0x8400, URZ ;  /* 0x00008400070c7890 */ /* 0x000fe4000fffe0ff */
[----:B------:R-:W-:Y:S02]  /*3520*/  UIADD3 UR13, UPT, UPT, UR7, 0x18400, URZ ;  /* 0x00018400070d7890 */ /* 0x000fe4000fffe0ff */
[----:B----4-:R-:W-:Y:S01]  /*3530*/  UIADD3 UR8, UPT, UPT, UR8, 0x7f, URZ ;  /* 0x0000007f08087890 */ /* 0x010fe2000fffe0ff */
[----:B--2---:R-:W1:Y:S01]  /*3540*/  LDS R2, [UR7+0x140] ;  /* 0x00014007ff027984 */ /* 0x004e620008000800 */
[----:B------:R-:W-:Y:S02]  /*3550*/  USHF.R.U32.HI UR12, URZ, 0x4, UR12 ;  /* 0x00000004ff0c7899 */ /* 0x000fe4000801160c */
[----:B------:R-:W-:-:S02]  /*3560*/  USHF.R.S32.HI UR6, URZ, 0x1f, UR8 ;  /* 0x0000001fff067899 */ /* 0x000fc40008011408 */
[----:B------:R-:W-:Y:S02]  /*3570*/  USHF.R.U32.HI UR13, URZ, 0x4, UR13 ;  /* 0x00000004ff0d7899 */ /* 0x000fe4000801160d */
[----:B------:R-:W-:Y:S02]  /*3580*/  ULEA.HI UR6, UR6, UR8, URZ, 0x7 ;  /* 0x0000000806067291 */ /* 0x000fe4000f8f38ff */
[----:B------:R-:W-:Y:S02]  /*3590*/  ULOP3.LUT UR12, UR12, 0x3fff, URZ, 0xc0, !UPT ;  /* 0x00003fff0c0c7892 */ /* 0x000fe4000f8ec0ff */
[----:B------:R-:W-:Y:S02]  /*35a0*/  USHF.R.S32.HI UR6, URZ, 0x7, UR6 ;  /* 0x00000007ff067899 */ /* 0x000fe40008011406 */
[----:B------:R-:W-:Y:S02]  /*35b0*/  ULOP3.LUT UR13, UR13, 0x3fff, URZ, 0xc0, !UPT ;  /* 0x00003fff0d0d7892 */ /* 0x000fe4000f8ec0ff */
[----:B------:R-:W-:Y:S01]  /*35c0*/  UISETP.LT.AND UP0, UPT, UR6, 0x1, UPT ;  /* 0x000000010600788c */ /* 0x000fe2000bf01270 */
[----:B------:R-:W-:Y:S01]  /*35d0*/  UMOV UR36, 0x0 ;  /* 0x0000000000247882 */ /* 0x000fe20000000000 */
        /* <DEDUP_REMOVED lines=9> */
[----:B------:R-:W-:-:S02]  /*3670*/  ULOP3.LUT UR12, UR12, 0x10000, URZ, 0xfc, !UPT ;  /* 0x000100000c0c7892 */ /* 0x000fc4000f8efcff */
[----:B------:R-:W-:Y:S02]  /*3680*/  ULOP3.LUT UR13, UR13, 0x10000, URZ, 0xfc, !UPT ;  /* 0x000100000d0d7892 */ /* 0x000fe4000f8efcff */
[----:B------:R-:W-:Y:S01]  /*3690*/  USEL UR20, UR6, 0x1, !UP0 ;  /* 0x0000000106147887 */ /* 0x000fe2000c000000 */
[----:B------:R-:W-:Y:S01]  /*36a0*/  UMOV UR26, 0x0 ;  /* 0x00000000001a7882 */ /* 0x000fe20000000000 */
[----:B------:R-:W-:Y:S01]  /*36b0*/  UMOV UR27, 0x8400490 ;  /* 0x08400490001b7882 */ /* 0x000fe20000000000 */
[----:B------:R-:W-:Y:S01]  /*36c0*/  UMOV UR24, 0x0 ;  /* 0x0000000000187882 */ /* 0x000fe20000000000 */
[----:B------:R-:W-:Y:S01]  /*36d0*/  UMOV UR25, 0x8400490 ;  /* 0x0840049000197882 */ /* 0x000fe20000000000 */
[----:B------:R-:W-:Y:S01]  /*36e0*/  UMOV UR22, 0x0 ;  /* 0x0000000000167882 */ /* 0x000fe20000000000 */
[----:B------:R-:W-:Y:S01]  /*36f0*/  UMOV UR23, 0x8400490 ;  /* 0x0840049000177882 */ /* 0x000fe20000000000 */
[----:B-1----:R-:W-:Y:S02]  /*3700*/  R2UR UR21, R2 ;  /* 0x00000000021572ca */ /* 0x002fe400000e0000 */
[----:B------:R-:W-:-:S13]  /*3710*/  CS2R R2, SRZ ;  /* 0x0000000000027805 */ /* 0x000fda000001ff00 */
.L_x_74:
[C---:B------:R-:W-:Y:S02]  /*3720*/  LEA R0, R8.reuse, UR7, 0x3 ;  /* 0x0000000708007c11 */ /* 0x040fe4000f8e18ff */
[----:B------:R-:W-:Y:S02]  /*3730*/  SHF.L.U32 R4, R3, 0x1f, RZ ;  /* 0x0000001f03047819 */ /* 0x000fe400000006ff */
[----:B------:R-:W-:Y:S02]  /*3740*/  LEA R5, R8, UR7, 0x4 ;  /* 0x0000000708057c11 */ /* 0x000fe4000f8e20ff */
[----:B------:R-:W1:Y:S02]  /*3750*/  SYNCS.PHASECHK.TRANS64.TRYWAIT P0, [R0+URZ+0x90], R4 ;  /* 0x00009004000075a7 */ /* 0x000e6400080011ff */
[----:B-1-3--:R-:W-:Y:S05]  /*3760*/  @!P0 BRA `(.L_x_67) ;  /* 0x0000006800188947 */ /* 0x00afea0003800000 */
.L_x_167:
[----:B-1----:R-:W1:Y:S01]  /*3770*/  LDS.128 R4, [R5+0x120] ;  /* 0x0001200005047984 */ /* 0x002e620000000c00 */
[----:B------:R-:W-:Y:S02]  /*3780*/  VIADD R0, R0, 0xa0 ;  /* 0x000000a000007836 */ /* 0x000fe40000000000 */
[----:B------:R-:W-:Y:S01]  /*3790*/  VIADD R8, R8, 0x1 ;  /* 0x0000000108087836 */ /* 0x000fe20000000000 */
[----:B------:R-:W-:Y:S01]  /*37a0*/  @!PT LDS RZ, [RZ] ;  /* 0x00000000fffff984 */ /* 0x000fe20000000800 */
[----:B------:R-:W-:Y:S01]  /*37b0*/  @!PT LDS RZ, [RZ] ;  /* 0x00000000fffff984 */ /* 0x000fe20000000800 */
[----:B------:R-:W-:Y:S01]  /*37c0*/  @!PT LDS RZ, [RZ] ;  /* 0x00000000fffff984 */ /* 0x000fe20000000800 */
[----:B------:R-:W-:Y:S01]  /*37d0*/  @!PT LDS RZ, [RZ] ;  /* 0x00000000fffff984 */ /* 0x000fe20000000800 */
[----:B------:R2:W-:Y:S06]  /*37e0*/  MEMBAR.ALL.CTA ;  /* 0x0000000000007992 */ /* 0x0005ec0000008000 */
[----:B--2---:R-:W2:Y:S01]  /*37f0*/  FENCE.VIEW.ASYNC.S ;  /* 0x00000000000073c6 */ /* 0x004ea20000000000 */
[----:B------:R-:W-:-:S04]  /*3800*/  PRMT R0, RZ, 0x654, R0 ;  /* 0x00000654ff007816 */ /* 0x000fc80000000000 */
[----:B--2---:R2:W-:Y:S01]  /*3810*/  SYNCS.ARRIVE.TRANS64.RED.A1T0 RZ, [R0+URZ], RZ ;  /* 0x000000ff00ff79a7 */ /* 0x0045e200081004ff */
[----:B-1----:R-:W-:Y:S01]  /*3820*/  LOP3.LUT P1, RZ, R6, 0x1, RZ, 0xc0, !PT ;  /* 0x0000000106ff7812 */ /* 0x002fe2000782c0ff */
[----:B--2---:R-:W-:-:S12]  /*3830*/  BRA.U UP2, `(.L_x_68) ;  /* 0x0000000502587547 */ /* 0x004fd8000b800000 */
[----:B------:R-:W1:Y:S01]  /*3840*/  LDCU UR8, c[0x0][0x38c] ;  /* 0x00007180ff0877ac */ /* 0x000e620008000800 */
[----:B------:R-:W-:Y:S02]  /*3850*/  PLOP3.LUT P2, PT, PT, PT, PT, 0x80, 0x8 ;  /* 0x000000000008781c */ /* 0x000fe40003f4f070 */
[----:B------:R-:W-:Y:S01]  /*3860*/  SHF.L.U32 R4, R9, 0x1f, RZ ;  /* 0x0000001f09047819 */ /* 0x000fe200000006ff */
[----:B-1----:R-:W-:Y:S02]  /*3870*/  UISETP.GE.AND UP0, UPT, UR8, 0x1, UPT ;  /* 0x000000010800788c */ /* 0x002fe4000bf06270 */
[----:B------:R-:W-:-:S04]  /*3880*/  ULEA UR8, UR19, UR7, 0x3 ;  /* 0x0000000713087291 */ /* 0x000fc8000f8e18ff */
[----:B------:R-:W-:-:S05]  /*3890*/  PLOP3.LUT P0, PT, PT, PT, UP0, 0x80, 0x8 ;  /* 0x000000000008781c */ /* 0x000fca0003f0f008 */
[----:B------:R-:W-:-:S08]  /*38a0*/  @UP0 ULEA UR9, UR18, UR7, 0x3 ;  /* 0x0000000712090291 */ /* 0x000fd0000f8e18ff */
[----:B------:R-:W-:-:S04]  /*38b0*/  @P0 SHF.L.U32 R0, R2, 0x1f, RZ ;  /* 0x0000001f02000819 */ /* 0x000fc800000006ff */
[----:B------:R1:W2:Y:S01]  /*38c0*/  @P0 SYNCS.PHASECHK.TRANS64.TRYWAIT P2, [UR9], R0 ;  /* 0x00000000ff0005a7 */ /* 0x0002a20008041109 */
[----:B------:R-:W-:Y:S01]  /*38d0*/  ULEA UR9, UR19, UR21, 0x7 ;  /* 0x0000001513097291 */ /* 0x000fe2000f8e38ff */
[----:B------:R-:W3:Y:S02]  /*38e0*/  SYNCS.PHASECHK.TRANS64.TRYWAIT P0, [UR8+0xd0], R4 ;  /* 0x0000d004ff0075a7 */ /* 0x000ee40008001108 */
[----:B-123--:R-:W-:Y:S09]  /*38f0*/  @!P0 BRA `(.L_x_69) ;  /* 0x0000006400c88947 */ /* 0x00eff20003800000 */
.L_x_169:
[----:B------:R-:W-:Y:S01]  /*3900*/  UMOV UR16, UR17 ;  /* 0x0000001100107c82 */ /* 0x000fe20008000000 */
[----:B------:R-:W-:Y:S05]  /*3910*/  BRA.U !UP0, `(.L_x_70) ;  /* 0x0000000508107547 */ /* 0x000fea000b800000 */
[----:B------:R-:W-:Y:S02]  /*3920*/  UIADD3 UR16, UPT, UPT, UR20, UR17, URZ ;  /* 0x0000001114107290 */ /* 0x000fe4000fffe0ff */
[----:B------:R-:W-:Y:S01]  /*3930*/  UPLOP3.LUT UP3, UPT, UPT, UPT, UPT, 0x40, 0x4 ;  /* 0x000000000004789c */ /* 0x000fe20003f6e870 */
[----:B------:R-:W-:Y:S01]  /*3940*/  UMOV UR15, UR6 ;  /* 0x00000006000f7c82 */ /* 0x000fe20008000000 */
[----:B------:R-:W-:-:S09]  /*3950*/  UMOV UR58, UR18 ;  /* 0x00000012003a7c82 */ /* 0x000fd20008000000 */
.L_x_73:
[----:B--2---:R-:W-:Y:S01]  /*3960*/  ULEA UR14, UR58, UR7, 0x3 ;  /* 0x000000073a0e7291 */ /* 0x004fe2000f8e18ff */
[----:B---3--:R-:W-:Y:S11]  /*3970*/  @P2 BRA `(.L_x_71) ;  /* 0x00000000000c2947 */ /* 0x008ff60003800000 */
[----:B-1----:R-:W-:Y:S04]  /*3980*/  SHF.L.U32 R4, R2, 0x1f, RZ ;  /* 0x0000001f02047819 */ /* 0x002fe800000006ff */
[----:B------:R-:W1:Y:S02]  /*3990*/  SYNCS.PHASECHK.TRANS64.TRYWAIT P0, [UR14], R4 ;  /* 0x00000004ff0075a7 */ /* 0x000e64000800110e */
[----:B-1----:R-:W-:Y:S05]  /*39a0*/  @!P0 BRA `(.L_x_72) ;  /* 0x0000006400b48947 */ /* 0x002fea0003800000 */
.L_x_71:
[----:B------:R-:W-:Y:S01]  /*39b0*/  UISETP.NE.AND UP0, UPT, UR15, 0x1, UPT ;  /* 0x000000010f00788c */ /* 0x000fe2000bf05270 */
[----:B------:R-:W-:Y:S01]  /*39c0*/  PLOP3.LUT P2, PT, PT, PT, PT, 0x80, 0x8 ;  /* 0x000000000008781c */ /* 0x000fe20003f4f070 */
[----:B------:R-:W-:Y:S02]  /*39d0*/  UIADD3 UR18, UPT, UPT, UR58, 0x1, URZ ;  /* 0x000000013a127890 */ /* 0x000fe4000fffe0ff */
[----:B------:R-:W-:Y:S02]  /*39e0*/  ULEA UR68, UR58, UR13, 0xb ;  /* 0x0000000d3a447291 */ /* 0x000fe4000f8e58ff */
[----:B------:R-:W-:Y:S01]  /*39f0*/  UISETP.NE.AND UP1, UPT, UR18, 0x4, UPT ;  /* 0x000000041200788c */ /* 0x000fe2000bf25270 */
[----:B------:R-:W-:Y:S01]  /*3a00*/  PLOP3.LUT P0, PT, PT, PT, UP0, 0x80, 0x8 ;  /* 0x000000000008781c */ /* 0x000fe20003f0f008 */
[----:B------:R-:W-:Y:S02]  /*3a10*/  ULEA UR66, UR58, UR12, 0xa ;  /* 0x0000000c3a427291 */ /* 0x000fe4000f8e50ff */
[----:B------:R-:W-:Y:S02]  /*3a20*/  USEL UR39, URZ, 0x1, UP1 ;  /* 0x00000001ff277887 */ /* 0x000fe40008800000 */
[----:B------:R-:W-:Y:S02]  /*3a30*/  USEL UR18, UR18, URZ, UP1 ;  /* 0x000000ff12127287 */ /* 0x000fe40008800000 */
[----:B------:R-:W-:Y:S02]  /*3a40*/  UIADD3 UR64, UPT, UPT, UR68, 0x2, URZ ;  /* 0x0000000244407890 */ /* 0x000fe4000fffe0ff */
[----:B------:R-:W-:Y:S01]  /*3a50*/  @UP0 ULEA UR38, UR18, UR7, 0x3 ;  /* 0x0000000712260291 */ /* 0x000fe2000f8e18ff */
[----:B------:R-:W-:Y:S01]  /*3a60*/  LOP3.LUT R2, R2, UR39, RZ, 0x3c, !PT ;  /* 0x0000002702027c12 */ /* 0x000fe2000f8e3cff */
[----:B------:R-:W-:Y:S02]  /*3a70*/  UIADD3 UR62, UPT, UPT, UR66, 0x2, URZ ;  /* 0x00000002423e7890 */ /* 0x000fe4000fffe0ff */
[----:B------:R-:W-:Y:S01]  /*3a80*/  UIADD3 UR60, UPT, UPT, UR68, 0x4, URZ ;  /* 0x00000004443c7890 */ /* 0x000fe2000fffe0ff */
[----:B-1----:R-:W-:Y:S01]  /*3a90*/  @P0 SHF.L.U32 R0, R2, 0x1f, RZ ;  /* 0x0000001f02000819 */ /* 0x002fe200000006ff */
[----:B------:R-:W-:Y:S02]  /*3aa0*/  UIADD3 UR58, UPT, UPT, UR66, 0x4, URZ ;  /* 0x00000004423a7890 */ /* 0x000fe4000fffe0ff */
[----:B------:R-:W-:Y:S01]  /*3ab0*/  UIADD3 UR56, UPT, UPT, UR68, 0x6, URZ ;  /* 0x0000000644387890 */ /* 0x000fe2000fffe0ff */
[----:B------:R2:W3:Y:S01]  /*3ac0*/  @P0 SYNCS.PHASECHK.TRANS64.TRYWAIT P2, [UR38], R0 ;  /* 0x00000000ff0005a7 */ /* 0x0004e20008041126 */
[----:B------:R-:W-:Y:S02]  /*3ad0*/  UIADD3 UR54, UPT, UPT, UR66, 0x6, URZ ;  /* 0x0000000642367890 */ /* 0x000fe4000fffe0ff */
        /* <DEDUP_REMOVED lines=10> */
[----:B------:R-:W-:Y:S02]  /*3b80*/  UIADD3 UR15, UPT, UPT, UR15, -0x1, URZ ;  /* 0xffffffff0f0f7890 */ /* 0x000fe4000fffe0ff */
[----:B------:R-:W-:Y:S01]  /*3b90*/  UISETP.NE.AND UP0, UPT, UR17, UR16, UPT ;  /* 0x000000101100728c */ /* 0x000fe2000bf05270 */
[----:B------:R-:W-:Y:S01]  /*3ba0*/  UMOV UR69, 0x40004040 ;  /* 0x4000404000457882 */ /* 0x000fe20000000000 */
[----:B------:R-:W-:Y:S01]  /*3bb0*/  UMOV UR67, 0x40004040 ;  /* 0x4000404000437882 */ /* 0x000fe20000000000 */
[----:B------:R-:W-:Y:S01]  /*3bc0*/  UMOV UR65, 0x40004040 ;  /* 0x4000404000417882 */ /* 0x000fe20000000000 */
[----:B------:R-:W-:Y:S01]  /*3bd0*/  UTCHMMA.2CTA gdesc[UR66], gdesc[UR68], tmem[UR9], tmem[UR36], idesc[UR37], UP3 ;  /* 0x00ff2444420075ea */ /* 0x000fe20009a00009 */
[----:B------:R-:W-:Y:S01]  /*3be0*/  UPLOP3.LUT UP3, UPT, UPT, UPT, UPT, 0x80, 0x8 ;  /* 0x000000000008789c */ /* 0x000fe20003f6f070 */
[----:B------:R-:W-:Y:S01]  /*3bf0*/  UMOV UR63, 0x40004040 ;  /* 0x40004040003f7882 */ /* 0x000fe20000000000 */
[----:B------:R-:W-:Y:S01]  /*3c00*/  UMOV UR61, 0x40004040 ;  /* 0x40004040003d7882 */ /* 0x000fe20000000000 */
[----:B------:R-:W-:Y:S01]  /*3c10*/  UTCHMMA.2CTA gdesc[UR62], gdesc[UR64], tmem[UR9], tmem[UR34], idesc[UR35], UPT ;  /* 0x00ff22403e0075ea */ /* 0x000fe2000ba00009 */
[----:B------:R-:W-:Y:S01]  /*3c20*/  UMOV UR59, 0x40004040 ;  /* 0x40004040003b7882 */ /* 0x000fe20000000000 */
[----:B------:R-:W-:Y:S01]  /*3c30*/  UMOV UR57, 0x40004040 ;  /* 0x4000404000397882 */ /* 0x000fe20000000000 */
[----:B------:R1:W-:Y:S01]  /*3c40*/  UTCHMMA.2CTA gdesc[UR58], gdesc[UR60], tmem[UR9], tmem[UR32], idesc[UR33], UPT ;  /* 0x00ff203c3a0075ea */ /* 0x0003e2000ba00009 */
        /* <DEDUP_REMOVED lines=11> */
[----:B------:R-:W-:Y:S01]  /*3d00*/  UMOV UR39, 0x40004040 ;  /* 0x4000404000277882 */ /* 0x000fe20000000000 */
[----:B------:R2:W-:Y:S01]  /*3d10*/  UTCHMMA.2CTA gdesc[UR42], gdesc[UR44], tmem[UR9], tmem[UR24], idesc[UR25], UPT ;  /* 0x00ff182c2a0075ea */ /* 0x0005e2000ba00009 */
[----:B------:R2:W-:Y:S01]  /*3d20*/  UTCHMMA.2CTA gdesc[UR38], gdesc[UR40], tmem[UR9], tmem[UR22], idesc[UR23], UPT ;  /* 0x00ff1628260075ea */ /* 0x0005e2000ba00009 */
[----:B------:R2:W-:Y:S01]  /*3d30*/  UTCBAR.2CTA.MULTICAST [UR14], URZ, UR11 ;  /* 0x000000ff0e0073e9 */ /* 0x0005e2000820080b */
[----:B-1----:R-:W-:Y:S01]  /*3d40*/  UMOV UR58, UR18 ;  /* 0x00000012003a7c82 */ /* 0x002fe20008000000 */
[----:B------:R-:W-:Y:S05]  /*3d50*/  BRA.U UP0, `(.L_x_73) ;  /* 0xfffffffd00007547 */ /* 0x000fea000b83ffff */
.L_x_70:
[----:B------:R-:W-:Y:S01]  /*3d60*/  UIADD3 UR8, UPT, UPT, UR8, 0xb0, URZ ;  /* 0x000000b008087890 */ /* 0x000fe2000fffe0ff */
[----:B------:R-:W-:-:S08]  /*3d70*/  UMOV UR17, UR16 ;  /* 0x0000001000117c82 */ /* 0x000fd00008000000 */
[----:B------:R4:W-:Y:S01]  /*3d80*/  UTCBAR.2CTA.MULTICAST [UR8], URZ, UR10 ;  /* 0x000000ff080073e9 */ /* 0x0009e2000820080a */
[----:B------:R-:W-:Y:S02]  /*3d90*/  NOP ;  /* 0x0000000000007918 */ /* 0x000fe40000000000 */
.L_x_68:
[----:B------:R-:W-:Y:S01]  /*3da0*/  UIADD3 UR19, UPT, UPT, UR19, 0x1, URZ ;  /* 0x0000000113137890 */ /* 0x000fe2000fffe0ff */
[----:B------:R-:W-:-:S03]  /*3db0*/  ISETP.NE.AND P0, PT, R8, 0x2, PT ;  /* 0x000000020800780c */ /* 0x000fc60003f05270 */
[----:B------:R-:W-:Y:S01]  /*3dc0*/  UISETP.NE.AND UP0, UPT, UR19, 0x4, UPT ;  /* 0x000000041300788c */ /* 0x000fe2000bf05270 */
[----:B-12---:R-:W-:Y:S02]  /*3dd0*/  SEL R0, RZ, 0x1, P0 ;  /* 0x00000001ff007807 */ /* 0x006fe40000000000 */
[----:B------:R-:W-:Y:S01]  /*3de0*/  SEL R8, R8, RZ, P0 ;  /* 0x000000ff08087207 */ /* 0x000fe20000000000 */
[----:B----4-:R-:W-:Y:S01]  /*3df0*/  USEL UR8, URZ, 0x1, UP0 ;  /* 0x00000001ff087887 */ /* 0x010fe20008000000 */
[----:B------:R-:W-:Y:S01]  /*3e00*/  LOP3.LUT R3, R3, R0, RZ, 0x3c, !PT ;  /* 0x0000000003037212 */ /* 0x000fe200078e3cff */
[----:B------:R-:W-:-:S04]  /*3e10*/  USEL UR19, UR19, URZ, UP0 ;  /* 0x000000ff13137287 */ /* 0x000fc80008000000 */
[----:B------:R-:W-:Y:S01]  /*3e20*/  LOP3.LUT R9, R9, UR8, RZ, 0x3c, !PT ;  /* 0x0000000809097c12 */ /* 0x000fe2000f8e3cff */
[----:B------:R-:W-:Y:S07]  /*3e30*/  @P1 BRA `(.L_x_74) ;  /* 0xfffffff800381947 */ /* 0x000fee000383ffff */
[----:B------:R-:W1:Y:S01]  /*3e40*/  S2UR UR6, SR_CgaCtaId ;  /* 0x00000000000679c3 */ /* 0x000e620000008800 */
[----:B------:R-:W-:Y:S01]  /*3e50*/  ELECT P0, URZ, PT ;  /* 0x0000000000ff782f */ /* 0x000fe20003800000 */
[----:B------:R-:W-:Y:S01]  /*3e60*/  HFMA2 R0, -RZ, RZ, 0, 5.9604644775390625e-08 ;  /* 0x00000001ff007431 */ /* 0x000fe200000001ff */
[----:B------:R-:W-:-:S05]  /*3e70*/  UMOV UR8, 0x40 ;  /* 0x0000004000087882 */ /* 0x000fca0000000000 */
[----:B------:R-:W-:Y:S01]  /*3e80*/  UVIRTCOUNT.DEALLOC.SMPOOL 0x80 ;  /* 0x000000800000784c */ /* 0x000fe20000000000 */
[----:B------:R-:W-:Y:S02]  /*3e90*/  UISETP.NE.AND UP0, UPT, UR5, URZ, UPT ;  /* 0x000000ff0500728c */ /* 0x000fe4000bf05270 */
[----:B-1----:R-:W-:-:S09]  /*3ea0*/  ULEA UR6, UR6, UR8, 0x18 ;  /* 0x0000000806067291 */ /* 0x002fd2000f8ec0ff */
[----:B------:R1:W-:Y:S01]  /*3eb0*/  @P0 STS.U8 [UR6+0x1c], R0 ;  /* 0x00001c00ff000988 */ /* 0x0003e20008000006 */
[----:B------:R-:W-:Y:S05]  /*3ec0*/  BRA.U UP0, `(.L_x_75) ;  /* 0x0000000100a07547 */ /* 0x000fea000b800000 */
[----:B------:R-:W-:Y:S01]  /*3ed0*/  UIADD3 UR5, UPT, UPT, UR7, 0xd0, URZ ;  /* 0x000000d007057890 */ /* 0x000fe2000fffe0ff */
[----:B------:R-:W-:-:S03]  /*3ee0*/  SHF.L.U32 R2, R9, 0x1f, RZ ;  /* 0x0000001f09027819 */ /* 0x000fc600000006ff */
[----:B------:R-:W-:-:S09]  /*3ef0*/  ULEA UR8, UR19, UR5, 0x3 ;  /* 0x0000000513087291 */ /* 0x000fd2000f8e18ff */
[----:B------:R-:W2:Y:S02]  /*3f00*/  SYNCS.PHASECHK.TRANS64.TRYWAIT P0, [UR8], R2 ;  /* 0x00000002ff0075a7 */ /* 0x000ea40008001108 */
[----:B--2---:R-:W-:Y:S05]  /*3f10*/  @!P0 BRA `(.L_x_76) ;  /* 0x0000006000708947 */ /* 0x004fea0003800000 */
.L_x_172:
        /* <DEDUP_REMOVED lines=9> */
.L_x_174:
        /* <DEDUP_REMOVED lines=9> */
.L_x_176:
[----:B------:R-:W-:-:S04]  /*4040*/  UIADD3 UR9, UPT, UPT, UR9, 0x1, URZ ;  /* 0x0000000109097890 */ /* 0x000fc8000fffe0ff */
[----:B------:R-:W-:-:S04]  /*4050*/  UISETP.NE.AND UP1, UPT, UR9, 0x4, UPT ;  /* 0x000000040900788c */ /* 0x000fc8000bf25270 */
[----:B------:R-:W-:Y:S02]  /*4060*/  USEL UR8, URZ, 0x1, UP1 ;  /* 0x00000001ff087887 */ /* 0x000fe40008800000 */
[----:B------:R-:W-:-:S04]  /*4070*/  USEL UR9, UR9, URZ, UP1 ;  /* 0x000000ff09097287 */ /* 0x000fc80008800000 */
[----:B------:R-:W-:Y:S01]  /*4080*/  ULEA UR9, UR9, UR5, 0x3 ;  /* 0x0000000509097291 */ /* 0x000fe2000f8e18ff */
[----:B------:R-:W-:-:S04]  /*4090*/  LOP3.LUT R2, R2, UR8, RZ, 0x3c, !PT ;  /* 0x0000000802027c12 */ /* 0x000fc8000f8e3cff */
[----:B------:R-:W-:Y:S01]  /*40a0*/  SHF.L.U32 R2, R2, 0x1f, RZ ;  /* 0x0000001f02027819 */ /* 0x000fe200000006ff */
[----:B-1----:R-:W-:-:S04]  /*40b0*/  IMAD.U32 R0, RZ, RZ, UR9 ;  /* 0x00000009ff007e24 */ /* 0x002fc8000f8e00ff */
[----:B------:R1:W2:Y:S03]  /*40c0*/  SYNCS.PHASECHK.TRANS64.TRYWAIT P0, [R0+URZ], R2 ;  /* 0x00000002000075a7 */ /* 0x0002a600080011ff */
[----:B--2---:R-:W-:Y:S05]  /*40d0*/  @!P0 NANOSLEEP.SYNCS 0x989680 ;  /* 0x009896800000895d */ /* 0x004fea0003900000 */
[----:B------:R-:W2:Y:S02]  /*40e0*/  @!P0 SYNCS.PHASECHK.TRANS64 P0, [R0+URZ], R2 ;  /* 0x00000002000085a7 */ /* 0x000ea400080010ff */
[----:B--2---:R-:W-:Y:S05]  /*40f0*/  @P0 BRA `(.L_x_79) ;  /* 0x0000000000200947 */ /* 0x004fea0003800000 */
.L_x_80:
[----:B--2---:R2:W4:Y:S02]  /*4100*/  SYNCS.PHASECHK.TRANS64.TRYWAIT P0, [R0+URZ], R2 ;  /* 0x00000002000075a7 */ /* 0x00452400080011ff */
[----:B----4-:R-:W-:Y:S05]  /*4110*/  @!P0 NANOSLEEP.SYNCS 0x989680 ;  /* 0x009896800000895d */ /* 0x010fea0003900000 */
[----:B------:R-:W4:Y:S02]  /*4120*/  @!P0 SYNCS.PHASECHK.TRANS64 P0, [R0+URZ], R2 ;  /* 0x00000002000085a7 */ /* 0x000f2400080010ff */
[----:B----4-:R-:W-:Y:S05]  /*4130*/  @!P0 BRA `(.L_x_80) ;  /* 0xfffffffc00f08947 */ /* 0x010fea000383ffff */
[----:B------:R-:W-:Y:S05]  /*4140*/  BRA `(.L_x_79) ;  /* 0x00000000000c7947 */ /* 0x000fea0003800000 */
.L_x_75:
[----:B------:R-:W-:-:S04]  /*4150*/  UIADD3 UR5, UPT, UPT, UR7, 0x110, URZ ;  /* 0x0000011007057890 */ /* 0x000fc8000fffe0ff */
[----:B------:R-:W-:-:S09]  /*4160*/  UPRMT UR5, UR4, 0x654, UR5 ;  /* 0x0000065404057896 */ /* 0x000fd20008000005 */
[----:B------:R-:W-:Y:S03]  /*4170*/  SYNCS.ARRIVE.TRANS64.RED.A1T0 RZ, [UR5], RZ ;  /* 0x000000ffffff79a7 */ /* 0x000fe60008100405 */
.L_x_79:
[----:B-12---:R-:W-:Y:S01]  /*4180*/  SHF.L.U32 R2, RZ, 0x1f, RZ ;  /* 0x0000001fff027819 */ /* 0x006fe200000006ff */
[----:B------:R-:W-:Y:S01]  /*4190*/  UIADD3 UR5, UPT, UPT, UR7, 0x110, URZ ;  /* 0x0000011007057890 */ /* 0x000fe2000fffe0ff */
[----:B------:R-:W-:Y:S02]  /*41a0*/  PLOP3.LUT P0, PT, PT, PT, UP0, 0x80, 0x8 ;  /* 0x000000000008781c */ /* 0x000fe40003f0f008 */
[----:B------:R-:W1:Y:S02]  /*41b0*/  SYNCS.PHASECHK.TRANS64.TRYWAIT P1, [UR7+0x110], R2 ;  /* 0x00011002ff0075a7 */ /* 0x000e640008021107 */
[----:B-1----:R-:W-:Y:S09]  /*41c0*/  @!P1 BRA `(.L_x_81) ;  /* 0x00000060000c9947 */ /* 0x002ff20003800000 */
.L_x_178:
[----:B------:R-:W-:Y:S01]  /*41d0*/  @!UP0 UPRMT UR5, UR4, 0x654, UR5 ;  /* 0x0000065404058896 */ /* 0x000fe20008000005 */
[----:B------:R-:W-:Y:S02]  /*41e0*/  UMOV UR8, 0xffff ;  /* 0x0000ffff00087882 */ /* 0x000fe40000000000 */
[----:B------:R-:W-:-:S06]  /*41f0*/  UMOV UR4, 0x1 ;  /* 0x0000000100047882 */ /* 0x000fcc0000000000 */
[----:B------:R-:W-:Y:S01]  /*4200*/  @!P0 SYNCS.ARRIVE.TRANS64.RED.A1T0 RZ, [UR5], RZ ;  /* 0x000000ffffff89a7 */ /* 0x000fe20008100405 */
[----:B------:R-:W-:Y:S01]  /*4210*/  NOP ;  /* 0x0000000000007918 */ /* 0x000fe20000000000 */
[----:B-1----:R-:W1:Y:S01]  /*4220*/  LDS R0, [UR6+0x14] ;  /* 0x00001406ff007984 */ /* 0x002e620008000800 */
[----:B------:R-:W-:-:S04]  /*4230*/  ULOP3.LUT UR5, UR21, 0xffff, URZ, 0xc0, !UPT ;  /* 0x0000ffff15057892 */ /* 0x000fc8000f8ec0ff */
[----:B------:R-:W-:-:S04]  /*4240*/  USHF.R.U32.HI UR5, URZ, 0x5, UR5 ;  /* 0x00000005ff057899 */ /* 0x000fc80008011605 */
[----:B------:R-:W-:Y:S02]  /*4250*/  USHF.L.U32 UR8, UR8, UR5, URZ ;  /* 0x0000000508087299 */ /* 0x000fe400080006ff */
[----:B------:R-:W-:-:S04]  /*4260*/  USHF.L.U32 UR4, UR4, UR5, URZ ;  /* 0x0000000504047299 */ /* 0x000fc800080006ff */
[----:B-1----:R-:W-:-:S04]  /*4270*/  LOP3.LUT R0, R0, UR8, RZ, 0xc0, !PT ;  /* 0x0000000800007c12 */ /* 0x002fc8000f8ec0ff */
[----:B------:R-:W-:-:S13]  /*4280*/  ISETP.NE.AND P0, PT, R0, UR8, PT ;  /* 0x0000000800007c0c */ /* 0x000fda000bf05270 */
[----:B------:R-:W-:Y:S05]  /*4290*/  @P0 BRA `(.L_x_82) ;  /* 0x0000000000580947 */ /* 0x000fea0003800000 */
[----:B------:R-:W1:Y:S02]  /*42a0*/  LDS R0, [UR6+0x18] ;  /* 0x00001806ff007984 */ /* 0x000e640008000800 */
[----:B-1----:R-:W-:-:S04]  /*42b0*/  LOP3.LUT R0, R0, UR4, RZ, 0xc0, !PT ;  /* 0x0000000400007c12 */ /* 0x002fc8000f8ec0ff */
[----:B------:R-:W-:-:S13]  /*42c0*/  ISETP.NE.AND P0, PT, R0, UR4, PT ;  /* 0x0000000400007c0c */ /* 0x000fda000bf05270 */
[----:B------:R-:W-:Y:S05]  /*42d0*/  @P0 BRA `(.L_x_83) ;  /* 0x00000000003c0947 */ /* 0x000fea0003800000 */
[----:B------:R-:W1:Y:S01]  /*42e0*/  S2R R2, SR_LANEID ;  /* 0x0000000000027919 */ /* 0x000e620000000000 */
[----:B------:R-:W-:Y:S01]  /*42f0*/  ULOP3.LUT UR8, URZ, UR8, URZ, 0x33, !UPT ;  /* 0x00000008ff087292 */ /* 0x000fe2000f8e33ff */
[----:B------:R-:W-:Y:S02]  /*4300*/  VOTEU.ANY UR7, UPT, PT ;  /* 0x0000000000077886 */ /* 0x000fe400038e0100 */
[----:B------:R-:W-:-:S03]  /*4310*/  UFLO.U32 UR7, UR7 ;  /* 0x00000007000772bd */ /* 0x000fc600080e0000 */
[----:B------:R-:W-:-:S04]  /*4320*/  IMAD.U32 R0, RZ, RZ, UR8 ;  /* 0x00000008ff007e24 */ /* 0x000fc8000f8e00ff */
[----:B------:R2:W4:Y:S02]  /*4330*/  REDUX UR5, R0 ;  /* 0x00000000000573c4 */ /* 0x0005240000000000 */
[----:B------:R1:W-:Y:S02]  /*4340*/  UTCATOMSWS.AND URZ, UR8 ;  /* 0x0000000800ff79e3 */ /* 0x0003e40008000000 */
[----:B-1----:R-:W-:Y:S02]  /*4350*/  ISETP.EQ.U32.AND P0, PT, R2, UR7, PT ;  /* 0x0000000702007c0c */ /* 0x002fe4000bf02070 */
[----:B--2---:R-:W-:Y:S02]  /*4360*/  LOP3.LUT R0, RZ, UR4, RZ, 0x33, !PT ;  /* 0x00000004ff007c12 */ /* 0x004fe4000f8e33ff */
[----:B----4-:R-:W-:Y:S02]  /*4370*/  MOV R2, UR5 ;  /* 0x0000000500027c02 */ /* 0x010fe40008000f00 */
[----:B------:R-:W1:Y:S07]  /*4380*/  REDUX UR4, R0 ;  /* 0x00000000000473c4 */ /* 0x000e6e0000000000 */
[----:B------:R2:W-:Y:S01]  /*4390*/  @P0 ATOMS.AND RZ, [UR6+0x14], R2 ;  /* 0x00001402ffff098c */ /* 0x0005e2000a800006 */
[----:B-1----:R-:W-:-:S05]  /*43a0*/  IMAD.U32 R0, RZ, RZ, UR4 ;  /* 0x00000004ff007e24 */ /* 0x002fca000f8e00ff */
[----:B------:R2:W-:Y:S01]  /*43b0*/  @P0 ATOMS.AND RZ, [UR6+0x18], R0 ;  /* 0x00001800ffff098c */ /* 0x0005e2000a800006 */
[----:B------:R-:W-:Y:S05]  /*43c0*/  BRA `(.L_x_84) ;  /* 0x0000000000147947 */ /* 0x000fea0003800000 */
.L_x_83:
[----:B------:R-:W-:Y:S02]  /*43d0*/  MOV R2, 0x43f0 ;  /* 0x000043f000027802 */ /* 0x000fe40000000f00 */
[----:B---3-5:R-:W-:Y:S05]  /*43e0*/  CALL.REL.NOINC `($__internal_0_$__cuda_sm10x_tcgen05_guardrail_trap_col_being_dealloced_not_returned_by_alloc) ;  /* 0x0000006000ec7944 */ /* 0x028fea0003c00000 */
[----:B------:R-:W-:Y:S05]  /*43f0*/  BRA `(.L_x_84) ;  /* 0x0000000000087947 */ /* 0x000fea0003800000 */
.L_x_82:
[----:B------:R-:W-:Y:S02]  /*4400*/  MOV R2, 0x4420 ;  /* 0x0000442000027802 */ /* 0x000fe40000000f00 */
[----:B---3-5:R-:W-:Y:S05]  /*4410*/  CALL.REL.NOINC `($__internal_2_$__cuda_sm10x_tcgen05_guardrail_trap_unallocated_columns_being_dealloced) ;  /* 0x0000006000f87944 */ /* 0x028fea0003c00000 */
.L_x_84:
[----:B------:R-:W-:Y:S01]  /*4420*/  NOP ;  /* 0x0000000000007918 */ /* 0x000fe20000000000 */
[----:B------:R-:W-:Y:S05]  /*4430*/  EXIT ;  /* 0x000000000000794d */ /* 0x000fea0003800000 */
.L_x_55:
[----:B------:R-:W-:-:S09]  /*4440*/  UISETP.NE.OR UP5, UPT, UR10, 0x3, !UP5 ;  /* 0x000000030a00788c */ /* 0x000fd2000efa5670 */
[----:B------:R-:W-:Y:S05]  /*4450*/  BRA.U UP5, `(.L_x_85) ;  /* 0x0000001105747547 */ /* 0x000fea000b800000 */
[----:B------:R-:W1:Y:S01]  /*4460*/  LDC R0, c[0x0][0xb30] ;  /* 0x0002cc00ff007b82 */ /* 0x000e620000000800 */
[----:B------:R-:W2:Y:S01]  /*4470*/  LDCU.64 UR8, c[0x0][0x888] ;  /* 0x00011100ff0877ac */ /* 0x000ea20008000a00 */
[----:B------:R-:W-:Y:S02]  /*4480*/  HFMA2 R27, -RZ, RZ, 0, 0 ;  /* 0x00000000ff1b7431 */ /* 0x000fe400000001ff */
[----:B------:R-:W-:Y:S01]  /*4490*/  IMAD.MOV.U32 R29, RZ, RZ, 0x1 ;  /* 0x00000001ff1d7424 */ /* 0x000fe200078e00ff */
[----:B------:R-:W-:Y:S01]  /*44a0*/  MOV R25, 0x2000 ;  /* 0x0000200000197802 */ /* 0x000fe20000000f00 */
[----:B------:R-:W3:Y:S01]  /*44b0*/  LDCU.64 UR4, c[0x0][0x890] ;  /* 0x00011200ff0477ac */ /* 0x000ee20008000a00 */
[----:B------:R-:W-:Y:S01]  /*44c0*/  IMAD.MOV.U32 R28, RZ, RZ, RZ ;  /* 0x000000ffff1c7224 */ /* 0x000fe200078e00ff */
[----:B------:R-:W4:Y:S01]  /*44d0*/  LDC R24, c[0x0][0x370] ;  /* 0x0000dc00ff187b82 */ /* 0x000f220000000800 */
[----:B------:R-:W-:Y:S01]  /*44e0*/  UMOV UR7, 0x400 ;  /* 0x0000040000077882 */ /* 0x000fe20000000000 */
[----:B------:R-:W-:-:S02]  /*44f0*/  UPLOP3.LUT UP1, UPT, UPT, UPT, UPT, 0x40, 0x4 ;  /* 0x000000000004789c */ /* 0x000fc40003f2e870 */
[----:B------:R-:W-:-:S04]  /*4500*/  ULEA UR7, UR37, UR7, 0x18 ;  /* 0x0000000725077291 */ /* 0x000fc8000f8ec0ff */
[----:B------:R-:W4:Y:S01]  /*4510*/  LDC R3, c[0x0][0xb0c] ;  /* 0x0002c300ff037b82 */ /* 0x000f220000000800 */
[----:B------:R-:W-:Y:S02]  /*4520*/  UIADD3 UR13, UPT, UPT, UR7, 0x58, URZ ;  /* 0x00000058070d7890 */ /* 0x000fe4000fffe0ff */
[----:B--2---:R-:W-:Y:S02]  /*4530*/  UISETP.NE.U32.AND UP3, UPT, UR8, URZ, UPT ;  /* 0x000000ff0800728c */ /* 0x004fe4000bf65070 */
[----:B------:R-:W-:Y:S02]  /*4540*/  UIADD3 UR41, UPT, UPT, UR7, 0x40, URZ ;  /* 0x0000004007297890 */ /* 0x000fe4000fffe0ff */
[----:B---3--:R-:W-:Y:S01]  /*4550*/  UISETP.NE.U32.AND UP4, UPT, UR4, URZ, UPT ;  /* 0x000000ff0400728c */ /* 0x008fe2000bf85070 */
[----:B------:R-:W2:Y:S01]  /*4560*/  LDC R18, c[0x0][0xb20] ;  /* 0x0002c800ff127b82 */ /* 0x000ea20000000800 */
[----:B-1----:R-:W-:Y:S01]  /*4570*/  ISETP.NE.AND P1, PT, R0, 0x1, PT ;  /* 0x000000010000780c */ /* 0x002fe20003f25270 */
[----:B------:R-:W-:-:S02]  /*4580*/  UISETP.NE.AND.EX UP3, UPT, UR9, URZ, UPT, UP3 ;  /* 0x000000ff0900728c */ /* 0x000fc4000bf65330 */
[----:B------:R-:W-:Y:S02]  /*4590*/  UIADD3 UR33, UPT, UPT, UR7, 0x48, URZ ;  /* 0x0000004807217890 */ /* 0x000fe4000fffe0ff */
[----:B------:R-:W-:Y:S02]  /*45a0*/  UIADD3 UR25, UPT, UPT, UR7, 0x50, URZ ;  /* 0x0000005007197890 */ /* 0x000fe4000fffe0ff */
[----:B------:R-:W1:Y:S01]  /*45b0*/  LDC.64 R30, c[0x0][0x348] ;  /* 0x0000d200ff1e7b82 */ /* 0x000e620000000a00 */
[----:B------:R-:W-:Y:S02]  /*45c0*/  UPRMT UR13, UR37, 0x654, UR13 ;  /* 0x00000654250d7896 */ /* 0x000fe4000800000d */
[----:B------:R-:W-:-:S05]  /*45d0*/  UISETP.NE.AND.EX UP4, UPT, UR5, URZ, UPT, UP4 ;  /* 0x000000ff0500728c */ /* 0x000fca000bf85340 */
[----:B------:R-:W3:Y:S08]  /*45e0*/  LDC.64 R16, c[0x0][0xb10] ;  /* 0x0002c400ff107b82 */ /* 0x000ef00000000a00 */
[----:B------:R-:W1:Y:S08]  /*45f0*/  LDC.64 R6, c[0x0][0xb18] ;  /* 0x0002c600ff067b82 */ /* 0x000e700000000a00 */
[----:B------:R-:W1:Y:S08]  /*4600*/  LDC.64 R4, c[0x0][0xb28] ;  /* 0x0002ca00ff047b82 */ /* 0x000e700000000a00 */
[----:B--2-4-:R-:W1:Y:S02]  /*4610*/  LDC R19, c[0x0][0x374] ;  /* 0x0000dd00ff137b82 */ /* 0x014e640000000800 */
.L_x_96:
[C---:B------:R-:W-:Y:S02]  /*4620*/  LEA R0, R28.reuse, UR7, 0x3 ;  /* 0x000000071c007c11 */ /* 0x040fe4000f8e18ff */
[----:B------:R-:W-:Y:S02]  /*4630*/  SHF.L.U32 R2, R27, 0x1f, RZ ;  /* 0x0000001f1b027819 */ /* 0x000fe400000006ff */
[----:B------:R-:W-:Y:S02]  /*4640*/  LEA R20, R28, UR7, 0x4 ;  /* 0x000000071c147c11 */ /* 0x000fe4000f8e20ff */
[----:B--2---:R-:W2:Y:S02]  /*4650*/  SYNCS.PHASECHK.TRANS64.TRYWAIT P0, [R0+URZ+0x90], R2 ;  /* 0x00009002000075a7 */ /* 0x004ea400080011ff */
[----:B--2---:R-:W-:Y:S05]  /*4660*/  @!P0 BRA `(.L_x_86) ;  /* 0x0000005800fc8947 */ /* 0x004fea0003800000 */
.L_x_179:
[----:B------:R-:W-:Y:S01]  /*4670*/  ISETP.GE.AND P0, PT, R40, 0x1, PT ;  /* 0x000000012800780c */ /* 0x000fe20003f06270 */
[----:B------:R-:W4:Y:S01]  /*4680*/  LDS.128 R20, [R20+0x120] ;  /* 0x0001200014147984 */ /* 0x000f220000000c00 */
[----:B--2---:R-:W-:Y:S01]  /*4690*/  VIADD R0, R0, 0xa0 ;  /* 0x000000a000007836 */ /* 0x004fe20000000000 */
[----:B------:R-:W-:Y:S01]  /*46a0*/  @!PT LDS RZ, [RZ] ;  /* 0x00000000fffff984 */ /* 0x000fe20000000800 */
[----:B------:R-:W-:Y:S01]  /*46b0*/  @!PT LDS RZ, [RZ] ;  /* 0x00000000fffff984 */ /* 0x000fe20000000800 */
[----:B------:R-:W-:Y:S01]  /*46c0*/  @!PT LDS RZ, [RZ] ;  /* 0x00000000fffff984 */ /* 0x000fe20000000800 */
[----:B------:R-:W-:Y:S01]  /*46d0*/  @!PT LDS RZ, [RZ] ;  /* 0x00000000fffff984 */ /* 0x000fe20000000800 */
[----:B------:R2:W-:Y:S06]  /*46e0*/  MEMBAR.ALL.CTA ;  /* 0x0000000000007992 */ /* 0x0005ec0000008000 */
[----:B--2---:R-:W2:Y:S01]  /*46f0*/  FENCE.VIEW.ASYNC.S ;  /* 0x00000000000073c6 */ /* 0x004ea20000000000 */
[----:B------:R-:W-:Y:S04]  /*4700*/  PRMT R0, RZ, 0x654, R0 ;  /* 0x00000654ff007816 */ /* 0x000fe80000000000 */
[----:B--2---:R2:W-:Y:S01]  /*4710*/  SYNCS.ARRIVE.TRANS64.RED.A1T0 RZ, [R0+URZ], RZ ;  /* 0x000000ff00ff79a7 */ /* 0x0045e200081004ff */
[----:B----4-:R-:W-:Y:S11]  /*4720*/  LOP3.LUT P3, RZ, R22, 0x1, RZ, 0xc0, !PT ;  /* 0x0000000116ff7812 */ /* 0x010ff6000786c0ff */
[----:B------:R-:W-:Y:S02]  /*4730*/  @!UPT UIADD3 URZ, UPT, UPT, URZ, URZ, URZ ;  /* 0x000000fffffff290 */ /* 0x000fe4000fffe0ff */
[----:B------:R-:W-:Y:S02]  /*4740*/  @P3 MOV R11, R20 ;  /* 0x00000014000b3202 */ /* 0x000fe40000000f00 */
[----:B------:R-:W-:Y:S01]  /*4750*/  @P3 LOP3.LUT R10, R21, 0xffff, RZ, 0xc0, !PT ;  /* 0x0000ffff150a3812 */ /* 0x000fe200078ec0ff */
[----:B--2---:R-:W-:Y:S06]  /*4760*/  @!P0 BRA `(.L_x_87) ;  /* 0x0000000000a48947 */ /* 0x004fec0003800000 */
[-C--:B-1----:R-:W-:Y:S01]  /*4770*/  IMAD.HI.U32 R0, R19, R7.reuse, RZ ;  /* 0x0000000713007227 */ /* 0x082fe200078e00ff */
[----:B------:R-:W-:Y:S02]  /*4780*/  ISETP.NE.AND P0, PT, R6, 0x1, PT ;  /* 0x000000010600780c */ /* 0x000fe40003f05270 */
[----:B------:R-:W-:Y:S01]  /*4790*/  ISETP.NE.AND P2, PT, R40, 0x1, PT ;  /* 0x000000012800780c */ /* 0x000fe20003f45270 */
[----:B---3--:R-:W-:Y:S01]  /*47a0*/  IMAD.HI.U32 R9, R24, R16, RZ ;  /* 0x0000001018097227 */ /* 0x008fe200078e00ff */
[----:B------:R-:W-:Y:S02]  /*47b0*/  SHF.R.U32.HI R0, RZ, R18, R0 ;  /* 0x00000012ff007219 */ /* 0x000fe40000011600 */
[----:B------:R-:W-:Y:S01]  /*47c0*/  ISETP.NE.AND P4, PT, R3, 0x1, PT ;  /* 0x000000010300780c */ /* 0x000fe20003f85270 */
[----:B------:R-:W-:Y:S01]  /*47d0*/  IMAD.HI.U32 R13, R10, R7, RZ ;  /* 0x000000070a0d7227 */ /* 0x000fe200078e00ff */
[----:B------:R-:W-:Y:S02]  /*47e0*/  SHF.R.U32.HI R9, RZ, R17, R9 ;  /* 0x00000011ff097219 */ /* 0x000fe40000011609 */
[----:B------:R-:W-:Y:S01]  /*47f0*/  SEL R0, R19, R0, !P0 ;  /* 0x0000000013007207 */ /* 0x000fe20004000000 */
[----:B------:R-:W-:Y:S01]  /*4800*/  IMAD.HI.U32 R12, R11, R16, RZ ;  /* 0x000000100b0c7227 */ /* 0x000fe200078e00ff */
[----:B------:R-:W-:Y:S03]  /*4810*/  SEL R9, R24, R9, !P4 ;  /* 0x0000000918097207 */ /* 0x000fe60006000000 */
[-C--:B------:R-:W-:Y:S01]  /*4820*/  IMAD.HI.U32 R8, R0, R4.reuse, RZ ;  /* 0x0000000400087227 */ /* 0x080fe200078e00ff */
[----:B------:R-:W-:Y:S03]  /*4830*/  SHF.R.U32.HI R12, RZ, R17, R12 ;  /* 0x00000011ff0c7219 */ /* 0x000fe6000001160c */
[----:B------:R-:W-:Y:S01]  /*4840*/  IMAD.HI.U32 R2, R9, R4, RZ ;  /* 0x0000000409027227 */ /* 0x000fe200078e00ff */
[-C--:B------:R-:W-:Y:S02]  /*4850*/  @P2 SHF.R.U32.HI R0, RZ, R5.reuse, R8 ;  /* 0x00000005ff002219 */ /* 0x080fe40000011608 */
[----:B------:R-:W-:Y:S02]  /*4860*/  SHF.R.U32.HI R8, RZ, R18, R13 ;  /* 0x00000012ff087219 */ /* 0x000fe4000001160d */
[----:B------:R-:W-:Y:S01]  /*4870*/  @P2 SHF.R.U32.HI R9, RZ, R5, R2 ;  /* 0x00000005ff092219 */ /* 0x000fe20000011602 */
[----:B------:R-:W-:Y:S01]  /*4880*/  IMAD R0, R40, R0, RZ ;  /* 0x0000000028007224 */ /* 0x000fe200078e02ff */
[----:B------:R-:W-:Y:S02]  /*4890*/  SEL R8, R10, R8, !P0 ;  /* 0x000000080a087207 */ /* 0x000fe40004000000 */
[----:B------:R-:W-:Y:S01]  /*48a0*/  SEL R2, R11, R12, !P4 ;  /* 0x0000000c0b027207 */ /* 0x000fe20006000000 */
[----:B------:R-:W-:Y:S01]  /*48b0*/  IMAD R12, R40, R9, RZ ;  /* 0x00000009280c7224 */ /* 0x000fe200078e02ff */
[C---:B------:R-:W-:Y:S01]  /*48c0*/  ISETP.GE.AND P0, PT, R8.reuse, R0, PT ;  /* 0x000000000800720c */ /* 0x040fe20003f06270 */
[----:B------:R-:W-:Y:S03]  /*48d0*/  IMAD.HI.U32 R0, R8, R4, RZ ;  /* 0x0000000408007227 */ /* 0x000fe600078e00ff */
[----:B------:R-:W-:Y:S02]  /*48e0*/  ISETP.GE.OR P0, PT, R2, R12, P0 ;  /* 0x0000000c0200720c */ /* 0x000fe40000706670 */
[-C--:B------:R-:W-:Y:S04]  /*48f0*/  SHF.R.U32.HI R0, RZ, R5.reuse, R0 ;  /* 0x00000005ff007219 */ /* 0x080fe80000011600 */
[----:B------:R-:W-:Y:S05]  /*4900*/  SEL R13, R8, R0, !P2 ;  /* 0x00000000080d7207 */ /* 0x000fea0005000000 */
[----:B------:R-:W-:Y:S02]  /*4910*/  IMAD.MOV R12, RZ, RZ, -R13 ;  /* 0x000000ffff0c7224 */ /* 0x000fe400078e0a0d */
[----:B------:R-:W-:Y:S04]  /*4920*/  @!P0 IMAD.HI.U32 R0, R2, R4, RZ ;  /* 0x0000000402008227 */ /* 0x000fe800078e00ff */
[----:B------:R-:W-:Y:S01]  /*4930*/  IMAD R12, R40, R12, R8 ;  /* 0x0000000c280c7224 */ /* 0x000fe200078e0208 */
[----:B------:R-:W-:Y:S04]  /*4940*/  @!P0 SHF.R.U32.HI R0, RZ, R5, R0 ;  /* 0x00000005ff008219 */ /* 0x000fe80000011600 */
[----:B------:R-:W-:Y:S04]  /*4950*/  @!P0 SEL R0, R2, R0, !P2 ;  /* 0x0000000002008207 */ /* 0x000fe80005000000 */
[----:B------:R-:W-:Y:S01]  /*4960*/  @!P0 IADD3 R13, PT, PT, R13, -R0, RZ ;  /* 0x800000000d0d8210 */ /* 0x000fe20007ffe0ff */
[----:B------:R-:W-:Y:S01]  /*4970*/  @!P0 IMAD R0, R9, R12, R0 ;  /* 0x0000000c09008224 */ /* 0x000fe200078e0200 */
[----:B------:R-:W-:Y:S01]  /*4980*/  IADD3 R9, PT, PT, -R8, RZ, RZ ;  /* 0x000000ff08097210 */ /* 0x000fe20007ffe1ff */
[--C-:B------:R-:W-:Y:S02]  /*4990*/  IMAD.MOV R12, RZ, RZ, -R2.reuse ;  /* 0x000000ffff0c7224 */ /* 0x100fe400078e0a02 */
[----:B------:R-:W-:Y:S02]  /*49a0*/  @!P0 IMAD R8, R13, R40, R2 ;  /* 0x000000280d088224 */ /* 0x000fe400078e0202 */
[----:B------:R-:W-:Y:S02]  /*49b0*/  @!P0 IMAD.MOV.U32 R2, RZ, RZ, R0 ;  /* 0x000000ffff028224 */ /* 0x000fe400078e0000 */
[----:B------:R-:W-:Y:S02]  /*49c0*/  IMAD R11, R3, R12, R11 ;  /* 0x0000000c030b7224 */ /* 0x000fe400078e020b */
[----:B------:R-:W-:Y:S02]  /*49d0*/  IMAD R10, R6, R9, R10 ;  /* 0x00000009060a7224 */ /* 0x000fe400078e020a */
[----:B------:R-:W-:Y:S02]  /*49e0*/  IMAD R11, R2, R3, R11 ;  /* 0x00000003020b7224 */ /* 0x000fe400078e020b */
[----:B------:R-:W-:Y:S02]  /*49f0*/  IMAD R10, R8, R6, R10 ;  /* 0x00000006080a7224 */ /* 0x000fe400078e020a */
.L_x_87:
[----:B------:R-:W-:Y:S05]  /*4a00*/  BRA.U UP1, `(.L_x_88) ;  /* 0x0000000101107547 */ /* 0x000fea000b800000 */
[----:B------:R-:W-:Y:S04]  /*4a10*/  MOV R2, UR6 ;  /* 0x0000000600027c02 */ /* 0x000fe80008000f00 */
[----:B------:R-:W-:Y:S04]  /*4a20*/  SHF.L.U32 R2, R2, 0x1f, RZ ;  /* 0x0000001f02027819 */ /* 0x000fe800000006ff */
[----:B------:R-:W2:Y:S02]  /*4a30*/  SYNCS.PHASECHK.TRANS64.TRYWAIT P0, [UR7+0x88], R2 ;  /* 0x00008802ff0075a7 */ /* 0x000ea40008001107 */
[----:B--2---:R-:W-:Y:S05]  /*4a40*/  @!P0 BRA `(.L_x_89) ;  /* 0x0000005800188947 */ /* 0x004fea0003800000 */
.L_x_88:
[----:B------:R-:W-:Y:S02]  /*4a50*/  R2UR UR42, R15 ;  /* 0x000000000f2a72ca */ /* 0x000fe400000e0000 */
[----:B------:R-:W-:Y:S02]  /*4a60*/  R2UR UR43, R14 ;  /* 0x000000000e2b72ca */ /* 0x000fe400000e0000 */
[----:B------:R-:W-:Y:S02]  /*4a70*/  ISETP.NE.U32.AND P2, PT, RZ, UR4, PT ;  /* 0x00000004ff007c0c */ /* 0x000fe4000bf45070 */
[----:B------:R-:W-:Y:S02]  /*4a80*/  SHF.L.U32 R14, R29, 0x1f, RZ ;  /* 0x0000001f1d0e7819 */ /* 0x000fe400000006ff */
[----:B------:R-:W-:Y:S05]  /*4a90*/  ISETP.NE.AND.EX P2, PT, RZ, UR5, PT, P2 ;  /* 0x00000005ff007c0c */ /* 0x000fea000bf45320 */
[----:B------:R-:W-:Y:S02]  /*4aa0*/  USHF.L.U32 UR42, UR42, 0x8, URZ ;  /* 0x000000082a2a7899 */ /* 0x000fe400080006ff */
[----:B------:R-:W-:Y:S01]  /*4ab0*/  USHF.L.U32 UR43, UR43, 0x6, URZ ;  /* 0x000000062b2b7899 */ /* 0x000fe200080006ff */
[----:B------:R-:W-:Y:S11]  /*4ac0*/  BRA.U !UP4, `(.L_x_90) ;  /* 0x000000010c347547 */ /* 0x000ff6000b800000 */
[----:B------:R-:W-:Y:S01]  /*4ad0*/  UPLOP3.LUT UP0, UPT, UPT, UPT, UP3, 0x80, 0x8 ;  /* 0x000000000008789c */ /* 0x000fe20003f0f030 */
[----:B--2---:R-:W-:Y:S02]  /*4ae0*/  HFMA2 R0, -RZ, RZ, 0, 5.9604644775390625e-08 ;  /* 0x00000001ff007431 */ /* 0x004fe400000001ff */
[----:B------:R-:W-:Y:S03]  /*4af0*/  IMAD.MOV.U32 R92, RZ, RZ, 0x1 ;  /* 0x00000001ff5c7424 */ /* 0x000fe600078e00ff */
[----:B------:R-:W-:Y:S05]  /*4b00*/  PLOP3.LUT P0, PT, PT, PT, UP0, 0x80, 0x8 ;  /* 0x000000000008781c */ /* 0x000fea0003f0f008 */
[----:B------:R-:W2:Y:S01]  /*4b10*/  @UP0 LDCU.64 UR10, c[0x0][0x888] ;  /* 0x00011100ff0a07ac */ /* 0x000ea20008000a00 */
[----:B------:R-:W-:Y:S07]  /*4b20*/  @UP0 UIMAD UR8, UR36, UR4, URZ ;  /* 0x00000004240802a4 */ /* 0x000fee000f8e02ff */
[----:B------:R-:W-:Y:S01]  /*4b30*/  @!P0 PRMT R92, R0, 0x7610, R92 ;  /* 0x00007610005c8816 */ /* 0x000fe2000000005c */
[----:B--2---:R-:W-:Y:S03]  /*4b40*/  @UP0 UIMAD.WIDE UR10, UR8, 0x4, UR10 ;  /* 0x00000004080a08a5 */ /* 0x004fe6000f8e020a */
[----:B------:R-:W2:Y:S03]  /*4b50*/  @!UP0 LDCU UR8, c[0x0][0x880] ;  /* 0x00011000ff0887ac */ /* 0x000ea60008000800 */
[----:B------:R-:W-:Y:S01]  /*4b60*/  IMAD.U32 R8, RZ, RZ, UR10 ;  /* 0x0000000aff087e24 */ /* 0x000fe2000f8e00ff */
[----:B------:R-:W-:Y:S05]  /*4b70*/  MOV R9, UR11 ;  /* 0x0000000b00097c02 */ /* 0x000fea0008000f00 */
[----:B-----5:R4:W5:Y:S02]  /*4b80*/  @P0 LDG.E R49, desc[UR46][R8.64] ;  /* 0x0000002e08310981 */ /* 0x020964000c1e1900 */
[----:B--2-4-:R-:W-:Y:S07]  /*4b90*/  @!P0 IMAD.U32 R49, RZ, RZ, UR8 ;  /* 0x00000008ff318e24 */ /* 0x014fee000f8e00ff */
.L_x_90:
[----:B-----5:R-:W-:Y:S01]  /*4ba0*/  @!P2 FSETP.EQ.AND P0, PT, R49, RZ, PT ;  /* 0x000000ff3100a20b */ /* 0x020fe20003f02000 */
[----:B------:R-:W-:Y:S01]  /*4bb0*/  @!UPT UIADD3 URZ, UPT, UPT, URZ, URZ, URZ ;  /* 0x000000fffffff290 */ /* 0x000fe2000fffe0ff */
[----:B------:R-:W-:Y:S11]  /*4bc0*/  @!P2 BRA `(.L_x_91) ;  /* 0x000000000014a947 */ /* 0x000ff60003800000 */
[----:B------:R-:W-:Y:S02]  /*4bd0*/  LOP3.LUT P2, RZ, R92, 0xff, RZ, 0xc0, !PT ;  /* 0x000000ff5cff7812 */ /* 0x000fe4000784c0ff */
[----:B------:R-:W-:Y:S04]  /*4be0*/  PLOP3.LUT P0, PT, PT, PT, UP0, 0x80, 0x8 ;  /* 0x000000000008781c */ /* 0x000fe80003f0f008 */
[----:B------:R-:W-:Y:S07]  /*4bf0*/  PLOP3.LUT P0, PT, P0, PT, PT, 0x8, 0x80 ;  /* 0x000000000080781c */ /* 0x000fee000070e170 */
[----:B------:R-:W-:Y:S11]  /*4c00*/  @P2 FSETP.EQ.AND P0, PT, R49, RZ, PT ;  /* 0x000000ff3100220b */ /* 0x000ff60003f02000 */
[----:B------:R-:W-:Y:S02]  /*4c10*/  @!UPT UIADD3 URZ, UPT, UPT, URZ, URZ, URZ ;  /* 0x000000fffffff290 */ /* 0x000fe4000fffe0ff */
.L_x_91:
[----:B------:R-:W4:Y:S01]  /*4c20*/  SYNCS.PHASECHK.TRANS64.TRYWAIT P2, [UR7+0x60], R14 ;  /* 0x0000600eff0075a7 */ /* 0x000f220008041107 */
[----:B------:R-:W-:Y:S04]  /*4c30*/  ELECT P4, URZ, PT ;  /* 0x0000000000ff782f */ /* 0x000fe80003880000 */
[----:B------:R-:W-:Y:S11]  /*4c40*/  PLOP3.LUT P4, PT, P0, P4, PT, 0xf2, 0x2f ;  /* 0x00000000002f781c */ /* 0x000ff60000789e72 */
[----:B------:R-:W-:Y:S02]  /*4c50*/  @!UPT UIADD3 URZ, UPT, UPT, URZ, URZ, URZ ;  /* 0x000000fffffff290 */ /* 0x000fe4000fffe0ff */
[----:B-1----:R-:W-:Y:S05]  /*4c60*/  @!P4 IADD3 R8, P0, PT, R30, 0x580, RZ ;  /* 0x000005801e08c810 */ /* 0x002fea0007f1e0ff */
[----:B--2---:R-:W-:Y:S01]  /*4c70*/  @!P4 IMAD.X R2, RZ, RZ, R31, P0 ;  /* 0x000000ffff02c224 */ /* 0x004fe200000e061f */
[----:B----4-:R-:W-:Y:S07]  /*4c80*/  @!P2 BRA `(.L_x_92) ;  /* 0x0000005400a0a947 */ /* 0x010fee0003800000 */
.L_x_182:
[----:B------:R-:W-:Y:S01]  /*4c90*/  @!P4 R2UR UR9, R8 ;  /* 0x000000000809c2ca */ /* 0x000fe200000e0000 */
[----:B------:R-:W-:Y:S01]  /*4ca0*/  VOTEU.ALL UP1, P4 ;  /* 0x0000000000ff7886 */ /* 0x000fe20002020000 */
[----:B------:R-:W-:Y:S01]  /*4cb0*/  @!P4 R2UR UR8, R2 ;  /* 0x000000000208c2ca */ /* 0x000fe200000e0000 */
[----:B------:R-:W-:Y:S01]  /*4cc0*/  VOTEU.ALL UP2, P4 ;  /* 0x0000000000ff7886 */ /* 0x000fe20002040000 */
[----:B------:R-:W-:Y:S01]  /*4cd0*/  UMOV UR16, 0x0 ;  /* 0x0000000000107882 */ /* 0x000fe20000000000 */
[----:B------:R-:W-:Y:S01]  /*4ce0*/  UMOV UR17, 0x10000000 ;  /* 0x1000000000117882 */ /* 0x000fe20000000000 */
[----:B------:R-:W-:Y:S01]  /*4cf0*/  @!UP1 UIADD3 UR40, UPT, UPT, UR7, 0x200, URZ ;  /* 0x0000020007289890 */ /* 0x000fe2000fffe0ff */
[----:B-1----:R-:W-:Y:S01]  /*4d00*/  @!P4 IMAD.MOV.U32 R0, RZ, RZ, 0x2000 ;  /* 0x00002000ff00c424 */ /* 0x002fe200078e00ff */
[----:B------:R-:W-:Y:S01]  /*4d10*/  UMOV UR44, UR36 ;  /* 0x00000024002c7c82 */ /* 0x000fe20008000000 */
[----:B------:R-:W-:Y:S01]  /*4d20*/  @!UP1 UIADD3 UR10, UPT, UPT, UR42, 0x80, URZ ;  /* 0x000000802a0a9890 */ /* 0x000fe2000fffe0ff */
[----:B------:R-:W-:Y:S01]  /*4d30*/  UMOV UR11, UR43 ;  /* 0x0000002b000b7c82 */ /* 0x000fe20008000000 */
[----:B------:R-:W-:Y:S02]  /*4d40*/  UMOV UR12, UR36 ;  /* 0x00000024000c7c82 */ /* 0x000fe40008000000 */
[----:B------:R-:W-:Y:S01]  /*4d50*/  IMAD.U32 R8, RZ, RZ, UR9 ;  /* 0x00000009ff087e24 */ /* 0x000fe2000f8e00ff */
[----:B------:R-:W-:Y:S01]  /*4d60*/  UMOV UR9, UR41 ;  /* 0x0000002900097c82 */ /* 0x000fe20008000000 */
[----:B------:R-:W-:Y:S01]  /*4d70*/  IMAD.U32 R9, RZ, RZ, UR8 ;  /* 0x00000008ff097e24 */ /* 0x000fe2000f8e00ff */
[----:B------:R-:W-:Y:S02]  /*4d80*/  @!UP1 UIADD3 UR8, UPT, UPT, UR7, 0x1200, URZ ;  /* 0x0000120007089890 */ /* 0x000fe4000fffe0ff */
[----:B------:R-:W-:Y:S01]  /*4d90*/  @!P4 R2UR UR18, R8 ;  /* 0x000000000812c2ca */ /* 0x000fe200000e0000 */
[----:B------:R-:W-:Y:S01]  /*4da0*/  VOTEU.ALL UP1, P4 ;  /* 0x0000000000ff7886 */ /* 0x000fe20002020000 */
[----:B------:R-:W-:Y:S01]  /*4db0*/  @!P4 R2UR UR19, R9 ;  /* 0x000000000913c2ca */ /* 0x000fe200000e0000 */
[----:B------:R-:W-:Y:S01]  /*4dc0*/  UPRMT UR14, UR37, 0x654, UR41 ;  /* 0x00000654250e7896 */ /* 0x000fe20008000029 */
[----:B------:R-:W-:Y:S05]  /*4dd0*/  @!P4 IADD3 R8, P0, PT, R30, 0x580, RZ ;  /* 0x000005801e08c810 */ /* 0x000fea0007f1e0ff */
[----:B------:R-:W-:Y:S06]  /*4de0*/  @!P4 IMAD.X R2, RZ, RZ, R31, P0 ;  /* 0x000000ffff02c224 */ /* 0x000fec00000e061f */
[----:B------:R1:W-:Y:S01]  /*4df0*/  @!UP2 UTMALDG.3D [UR40], [UR18], desc[UR16] ;  /* 0x000010281200a5b4 */ /* 0x0003e20008011000 */
[----:B------:R1:W-:Y:S01]  /*4e00*/  @!UP1 UTMALDG.3D [UR8], [UR18], desc[UR16] ;  /* 0x00001008120095b4 */ /* 0x0003e20008011000 */
[----:B------:R1:W-:Y:S01]  /*4e10*/  @!P4 SYNCS.ARRIVE.TRANS64.RED.A0TR RZ, [UR7+0x40], R0 ;  /* 0x00004000ffffc9a7 */ /* 0x0003e20008300407 */
[----:B------:R-:W-:Y:S01]  /*4e20*/  SYNCS.ARRIVE.TRANS64.RED.A1T0 RZ, [UR14], RZ ;  /* 0x000000ffffff79a7 */ /* 0x000fe2000810040e */
[----:B------:R-:W2:Y:S02]  /*4e30*/  SYNCS.PHASECHK.TRANS64.TRYWAIT P2, [UR7+0x68], R14 ;  /* 0x0000680eff0075a7 */ /* 0x000ea40008041107 */
[----:B-12---:R-:W-:Y:S05]  /*4e40*/  @!P2 BRA `(.L_x_93) ;  /* 0x000000540048a947 */ /* 0x006fea0003800000 */
.L_x_184:
        /* <DEDUP_REMOVED lines=8> */
[----:B------:R-:W-:Y:S01]  /*4ed0*/  @!UP1 UIADD3 UR32, UPT, UPT, UR7, 0x2200, URZ ;  /* 0x0000220007209890 */ /* 0x000fe2000fffe0ff */
[----:B------:R-:W-:Y:S01]  /*4ee0*/  UMOV UR35, UR43 ;  /* 0x0000002b00237c82 */ /* 0x000fe20008000000 */
[----:B------:R-:W-:Y:S03]  /*4ef0*/  @!UP1 UIADD3 UR10, UPT, UPT, UR42, 0xa0, URZ ;  /* 0x000000a02a0a9890 */ /* 0x000fe6000fffe0ff */
[----:B------:R-:W-:Y:S01]  /*4f00*/  IMAD.U32 R8, RZ, RZ, UR9 ;  /* 0x00000009ff087e24 */ /* 0x000fe2000f8e00ff */
[----:B------:R-:W-:Y:S01]  /*4f10*/  UMOV UR9, UR33 ;  /* 0x0000002100097c82 */ /* 0x000fe20008000000 */
[----:B------:R-:W-:Y:S01]  /*4f20*/  IMAD.U32 R9, RZ, RZ, UR8 ;  /* 0x00000008ff097e24 */ /* 0x000fe2000f8e00ff */
[----:B------:R-:W-:Y:S02]  /*4f30*/  @!UP1 UIADD3 UR8, UPT, UPT, UR7, 0x3200, URZ ;  /* 0x0000320007089890 */ /* 0x000fe4000fffe0ff */
[----:B------:R-:W-:Y:S01]  /*4f40*/  @!P4 R2UR UR18, R8 ;  /* 0x000000000812c2ca */ /* 0x000fe200000e0000 */
[----:B------:R-:W-:Y:S01]  /*4f50*/  VOTEU.ALL UP1, P4 ;  /* 0x0000000000ff7886 */ /* 0x000fe20002020000 */
[----:B------:R-:W-:Y:S01]  /*4f60*/  @!P4 R2UR UR19, R9 ;  /* 0x000000000913c2ca */ /* 0x000fe200000e0000 */
[----:B------:R-:W-:Y:S01]  /*4f70*/  UMOV UR11, UR43 ;  /* 0x0000002b000b7c82 */ /* 0x000fe20008000000 */
[----:B------:R-:W-:Y:S01]  /*4f80*/  UMOV UR12, UR36 ;  /* 0x00000024000c7c82 */ /* 0x000fe20008000000 */
[----:B------:R-:W-:Y:S01]  /*4f90*/  UPRMT UR14, UR37, 0x654, UR33 ;  /* 0x00000654250e7896 */ /* 0x000fe20008000021 */
[----:B------:R-:W-:Y:S05]  /*4fa0*/  @!P4 IADD3 R8, P0, PT, R30, 0x580, RZ ;  /* 0x000005801e08c810 */ /* 0x000fea0007f1e0ff */
[----:B------:R-:W-:Y:S04]  /*4fb0*/  @!P4 IMAD.X R2, RZ, RZ, R31, P0 ;  /* 0x000000ffff02c224 */ /* 0x000fe800000e061f */
[----:B------:R1:W-:Y:S01]  /*4fc0*/  @!UP2 UTMALDG.3D [UR32], [UR18], desc[UR16] ;  /* 0x000010201200a5b4 */ /* 0x0003e20008011000 */
[----:B------:R1:W-:Y:S01]  /*4fd0*/  @!UP1 UTMALDG.3D [UR8], [UR18], desc[UR16] ;  /* 0x00001008120095b4 */ /* 0x0003e20008011000 */
[----:B------:R1:W-:Y:S01]  /*4fe0*/  @!P4 SYNCS.ARRIVE.TRANS64.RED.A0TR RZ, [UR7+0x48], R0 ;  /* 0x00004800ffffc9a7 */ /* 0x0003e20008300407 */
[----:B------:R-:W-:Y:S01]  /*4ff0*/  SYNCS.ARRIVE.TRANS64.RED.A1T0 RZ, [UR14], RZ ;  /* 0x000000ffffff79a7 */ /* 0x000fe2000810040e */
[----:B------:R-:W2:Y:S02]  /*5000*/  SYNCS.PHASECHK.TRANS64.TRYWAIT P2, [UR7+0x70], R14 ;  /* 0x0000700eff0075a7 */ /* 0x000ea40008041107 */
[----:B-12---:R-:W-:Y:S05]  /*5010*/  @!P2 BRA `(.L_x_94) ;  /* 0x0000005000eca947 */ /* 0x006fea0003800000 */
.L_x_186:
[----:B------:R-:W2:Y:S01]  /*5020*/  LDC.64 R12, c[0x0][0xb18] ;  /* 0x0002c600ff0c7b82 */ /* 0x000ea20000000a00 */
[----:B------:R-:W-:Y:S01]  /*5030*/  @!P4 R2UR UR8, R2 ;  /* 0x000000000208c2ca */ /* 0x000fe200000e0000 */
[----:B------:R-:W-:Y:S01]  /*5040*/  VOTEU.ALL UP1, P4 ;  /* 0x0000000000ff7886 */ /* 0x000fe20002020000 */
[----:B------:R-:W-:Y:S01]  /*5050*/  @!P4 R2UR UR9, R8 ;  /* 0x000000000809c2ca */ /* 0x000fe200000e0000 */
[----:B------:R-:W-:Y:S01]  /*5060*/  VOTEU.ALL UP2, P4 ;  /* 0x0000000000ff7886 */ /* 0x000fe20002040000 */
[----:B------:R-:W-:Y:S03]  /*5070*/  UMOV UR16, 0x0 ;  /* 0x0000000000107882 */ /* 0x000fe60000000000 */
[----:B------:R-:W4:Y:S01]  /*5080*/  @!P1 LDC R2, c[0x0][0xb0c] ;  /* 0x0002c300ff029b82 */ /* 0x000f220000000800 */
[----:B------:R-:W-:Y:S01]  /*5090*/  @!UP1 UIADD3 UR26, UPT, UPT, UR42, 0x40, URZ ;  /* 0x000000402a1a9890 */ /* 0x000fe2000fffe0ff */
[----:B-1----:R-:W-:Y:S01]  /*50a0*/  @!P4 IMAD.MOV.U32 R0, RZ, RZ, 0x2000 ;  /* 0x00002000ff00c424 */ /* 0x002fe200078e00ff */
[----:B------:R-:W-:Y:S01]  /*50b0*/  @!UP1 UIADD3 UR24, UPT, UPT, UR7, 0x4200, URZ ;  /* 0x0000420007189890 */ /* 0x000fe2000fffe0ff */
[----:B------:R-:W-:Y:S01]  /*50c0*/  @P3 SHF.R.U32.HI R26, RZ, 0x10, R21 ;  /* 0x00000010ff1a3819 */ /* 0x000fe20000011615 */
[----:B------:R-:W-:Y:S01]  /*50d0*/  UMOV UR17, 0x10000000 ;  /* 0x1000000000117882 */ /* 0x000fe20000000000 */
[----:B------:R-:W-:Y:S01]  /*50e0*/  UMOV UR27, UR43 ;  /* 0x0000002b001b7c82 */ /* 0x000fe20008000000 */
[----:B------:R-:W-:Y:S01]  /*50f0*/  UMOV UR28, UR36 ;  /* 0x00000024001c7c82 */ /* 0x000fe20008000000 */
[----:B------:R-:W-:Y:S01]  /*5100*/  IMAD.U32 R9, RZ, RZ, UR8 ;  /* 0x00000008ff097e24 */ /* 0x000fe2000f8e00ff */
[----:B------:R-:W-:Y:S01]  /*5110*/  @!UP1 UIADD3 UR10, UPT, UPT, UR42, 0xc0, URZ ;  /* 0x000000c02a0a9890 */ /* 0x000fe2000fffe0ff */
[----:B------:R-:W-:Y:S01]  /*5120*/  IMAD.U32 R8, RZ, RZ, UR9 ;  /* 0x00000009ff087e24 */ /* 0x000fe2000f8e00ff */
[----:B------:R-:W-:Y:S01]  /*5130*/  @!UP1 UIADD3 UR8, UPT, UPT, UR7, 0x5200, URZ ;  /* 0x0000520007089890 */ /* 0x000fe2000fffe0ff */
[----:B------:R-:W-:Y:S01]  /*5140*/  VIADD R28, R28, 0x1 ;  /* 0x000000011c1c7836 */ /* 0x000fe20000000000 */
[----:B------:R-:W-:Y:S01]  /*5150*/  @!P4 R2UR UR19, R9 ;  /* 0x000000000913c2ca */ /* 0x000fe200000e0000 */
[----:B------:R-:W-:Y:S01]  /*5160*/  VOTEU.ALL UP1, P4 ;  /* 0x0000000000ff7886 */ /* 0x000fe20002020000 */
[----:B------:R-:W-:Y:S01]  /*5170*/  @!P4 R2UR UR18, R8 ;  /* 0x000000000812c2ca */ /* 0x000fe200000e0000 */
[----:B------:R-:W-:Y:S01]  /*5180*/  UMOV UR9, UR25 ;  /* 0x0000001900097c82 */ /* 0x000fe20008000000 */
[----:B------:R-:W1:Y:S01]  /*5190*/  LDC.64 R8, c[0x0][0xb10] ;  /* 0x0002c400ff087b82 */ /* 0x000e620000000a00 */
[----:B------:R-:W-:Y:S01]  /*51a0*/  UMOV UR11, UR43 ;  /* 0x0000002b000b7c82 */ /* 0x000fe20008000000 */
[----:B------:R-:W-:Y:S01]  /*51b0*/  UMOV UR12, UR36 ;  /* 0x00000024000c7c82 */ /* 0x000fe20008000000 */
[----:B------:R-:W-:Y:S08]  /*51c0*/  UPRMT UR14, UR37, 0x654, UR25 ;  /* 0x00000654250e7896 */ /* 0x000ff00008000019 */
[----:B------:R1:W-:Y:S01]  /*51d0*/  @!UP2 UTMALDG.3D [UR24], [UR18], desc[UR16] ;  /* 0x000010181200a5b4 */ /* 0x0003e20008011000 */
[----:B------:R1:W-:Y:S01]  /*51e0*/  @!UP1 UTMALDG.3D [UR8], [UR18], desc[UR16] ;  /* 0x00001008120095b4 */ /* 0x0003e20008011000 */
[----:B------:R5:W-:Y:S01]  /*51f0*/  @!P4 SYNCS.ARRIVE.TRANS64.RED.A0TR RZ, [UR7+0x50], R0 ;  /* 0x00005000ffffc9a7 */ /* 0x000be20008300407 */
[C---:B-1----:R-:W-:Y:S01]  /*5200*/  @!P1 IMAD.HI.U32 R8, R11.reuse, R8, RZ ;  /* 0x000000080b089227 */ /* 0x042fe200078e00ff */
[----:B--2---:R-:W-:Y:S02]  /*5210*/  @!P1 ISETP.NE.AND P0, PT, R12, 0x1, PT ;  /* 0x000000010c00980c */ /* 0x004fe40003f05270 */
[----:B----4-:R-:W-:Y:S01]  /*5220*/  @!P1 ISETP.NE.AND P2, PT, R2, 0x1, PT ;  /* 0x000000010200980c */ /* 0x010fe20003f45270 */
[C---:B------:R-:W-:Y:S01]  /*5230*/  @!P1 IMAD.HI.U32 R13, R10.reuse, R13, RZ ;  /* 0x0000000d0a0d9227 */ /* 0x040fe200078e00ff */
[----:B------:R-:W-:Y:S04]  /*5240*/  @!P1 SHF.R.U32.HI R8, RZ, R9, R8 ;  /* 0x00000009ff089219 */ /* 0x000fe80000011608 */
[----:B------:R-:W-:Y:S01]  /*5250*/  @!P1 SEL R8, R11, R8, !P2 ;  /* 0x000000080b089207 */ /* 0x000fe20005000000 */
[----:B------:R-:W-:Y:S01]  /*5260*/  SYNCS.ARRIVE.TRANS64.RED.A1T0 RZ, [UR14], RZ ;  /* 0x000000ffffff79a7 */ /* 0x000fe2000810040e */
[----:B------:R-:W1:Y:S01]  /*5270*/  SYNCS.PHASECHK.TRANS64.TRYWAIT P5, [UR7+0x78], R14 ;  /* 0x0000780eff0075a7 */ /* 0x000e6200080a1107 */
[----:B-----5:R-:W2:Y:S02]  /*5280*/  @!P1 LDC R0, c[0x0][0xb20] ;  /* 0x0002c800ff009b82 */ /* 0x020ea40000000800 */
[----:B--2---:R-:W-:Y:S04]  /*5290*/  @!P1 SHF.R.U32.HI R0, RZ, R0, R13 ;  /* 0x00000000ff009219 */ /* 0x004fe8000001160d */
[----:B------:R-:W-:Y:S05]  /*52a0*/  @!P1 SEL R9, R10, R0, !P0 ;  /* 0x000000000a099207 */ /* 0x000fea0004000000 */
[----:B------:R-:W-:Y:S02]  /*52b0*/  @!P1 IMAD.IADD R0, R9, 0x1, -R8 ;  /* 0x0000000109009824 */ /* 0x000fe400078e0a08 */
[----:B------:R-:W-:Y:S02]  /*52c0*/  @!P1 IMAD.IADD R8, R8, 0x1, -R9 ;  /* 0x0000000108089824 */ /* 0x000fe400078e0a09 */
[----:B------:R-:W-:Y:S02]  /*52d0*/  @!P1 IMAD R11, R0, R2, R11 ;  /* 0x00000002000b9224 */ /* 0x000fe400078e020b */
[----:B------:R-:W-:Y:S01]  /*52e0*/  @!P1 IMAD R10, R8, R12, R10 ;  /* 0x0000000c080a9224 */ /* 0x000fe200078e020a */
[----:B-1----:R-:W-:Y:S06]  /*52f0*/  @!P5 BRA `(.L_x_95) ;  /* 0x00000050004cd947 */ /* 0x002fec0003800000 */
.L_x_188:
[----:B------:R-:W-:Y:S01]  /*5300*/  @!P4 IADD3 R2, P0, PT, R30, 0x580, RZ ;  /* 0x000005801e02c810 */ /* 0x000fe20007f1e0ff */
[----:B------:R-:W-:Y:S01]  /*5310*/  VOTEU.ALL UP1, P4 ;  /* 0x0000000000ff7886 */ /* 0x000fe20002020000 */
[----:B------:R-:W-:Y:S01]  /*5320*/  VOTEU.ALL UP2, P4 ;  /* 0x0000000000ff7886 */ /* 0x000fe20002040000 */
[----:B------:R-:W-:Y:S01]  /*5330*/  UMOV UR14, 0x0 ;  /* 0x00000000000e7882 */ /* 0x000fe20000000000 */
[----:B------:R-:W-:Y:S01]  /*5340*/  @!P4 R2UR UR9, R2 ;  /* 0x000000000209c2ca */ /* 0x000fe200000e0000 */
[----:B-1----:R-:W-:Y:S01]  /*5350*/  @!P4 IMAD.X R0, RZ, RZ, R31, P0 ;  /* 0x000000ffff00c224 */ /* 0x002fe200000e061f */
[----:B------:R-:W-:Y:S01]  /*5360*/  @!UP1 UIADD3 UR17, UPT, UPT, UR7, 0x58, URZ ;  /* 0x0000005807119890 */ /* 0x000fe2000fffe0ff */
[----:B------:R-:W-:Y:S01]  /*5370*/  ISETP.NE.AND P0, PT, R28, 0x2, PT ;  /* 0x000000021c00780c */ /* 0x000fe20003f05270 */
[----:B------:R-:W-:Y:S01]  /*5380*/  @!UP1 UIADD3 UR18, UPT, UPT, UR42, 0x60, URZ ;  /* 0x000000602a129890 */ /* 0x000fe2000fffe0ff */
[----:B------:R-:W-:Y:S01]  /*5390*/  LOP3.LUT R29, R29, 0x1, RZ, 0x3c, !PT ;  /* 0x000000011d1d7812 */ /* 0x000fe200078e3cff */
[----:B------:R-:W-:Y:S01]  /*53a0*/  @!UP1 UIADD3 UR16, UPT, UPT, UR7, 0x6200, URZ ;  /* 0x0000620007109890 */ /* 0x000fe2000fffe0ff */
[----:B------:R-:W-:Y:S01]  /*53b0*/  @!P4 R2UR UR8, R0 ;  /* 0x000000000008c2ca */ /* 0x000fe200000e0000 */
[----:B------:R-:W-:Y:S01]  /*53c0*/  UMOV UR15, 0x10000000 ;  /* 0x10000000000f7882 */ /* 0x000fe20000000000 */
[----:B------:R-:W-:Y:S01]  /*53d0*/  UMOV UR19, UR43 ;  /* 0x0000002b00137c82 */ /* 0x000fe20008000000 */
[----:B------:R-:W-:Y:S01]  /*53e0*/  UMOV UR20, UR36 ;  /* 0x0000002400147c82 */ /* 0x000fe20008000000 */
[----:B------:R-:W-:Y:S01]  /*53f0*/  @!UP1 UIADD3 UR10, UPT, UPT, UR42, 0xe0, URZ ;  /* 0x000000e02a0a9890 */ /* 0x000fe2000fffe0ff */
[----:B------:R-:W-:Y:S01]  /*5400*/  SEL R0, RZ, 0x1, P0 ;  /* 0x00000001ff007807 */ /* 0x000fe20000000000 */
[----:B------:R-:W-:Y:S01]  /*5410*/  IMAD.U32 R8, RZ, RZ, UR9 ;  /* 0x00000009ff087e24 */ /* 0x000fe2000f8e00ff */
[----:B------:R-:W-:Y:S01]  /*5420*/  UMOV UR11, UR43 ;  /* 0x0000002b000b7c82 */ /* 0x000fe20008000000 */
[----:B------:R-:W-:Y:S01]  /*5430*/  UMOV UR12, UR36 ;  /* 0x00000024000c7c82 */ /* 0x000fe20008000000 */
[----:B------:R-:W-:Y:S01]  /*5440*/  UMOV UR9, UR17 ;  /* 0x0000001100097c82 */ /* 0x000fe20008000000 */
[----:B------:R-:W-:Y:S01]  /*5450*/  @P3 R2UR UR36, R26 ;  /* 0x000000001a2432ca */ /* 0x000fe200000e0000 */
[----:B------:R-:W-:Y:S01]  /*5460*/  IMAD.IADD R15, R10, 0x1, R90 ;  /* 0x000000010a0f7824 */ /* 0x000fe200078e025a */
[----:B------:R-:W-:Y:S01]  /*5470*/  @!P4 R2UR UR22, R8 ;  /* 0x000000000816c2ca */ /* 0x000fe200000e0000 */
[----:B------:R-:W-:Y:S01]  /*5480*/  IMAD.U32 R9, RZ, RZ, UR8 ;  /* 0x00000008ff097e24 */ /* 0x000fe2000f8e00ff */
[----:B------:R-:W-:Y:S01]  /*5490*/  @!UP1 UIADD3 UR8, UPT, UPT, UR7, 0x7200, URZ ;  /* 0x0000720007089890 */ /* 0x000fe2000fffe0ff */
[----:B------:R-:W-:Y:S01]  /*54a0*/  LOP3.LUT R27, R27, R0, RZ, 0x3c, !PT ;  /* 0x000000001b1b7212 */ /* 0x000fe200078e3cff */
[----:B------:R-:W-:Y:S01]  /*54b0*/  VOTEU.ALL UP1, P4 ;  /* 0x0000000000ff7886 */ /* 0x000fe20002020000 */
[----:B------:R-:W-:Y:S01]  /*54c0*/  IMAD.IADD R14, R11, 0x1, R91 ;  /* 0x000000010b0e7824 */ /* 0x000fe200078e025b */
[----:B------:R-:W-:Y:S02]  /*54d0*/  @!P4 R2UR UR23, R9 ;  /* 0x000000000917c2ca */ /* 0x000fe400000e0000 */
[----:B------:R-:W-:Y:S11]  /*54e0*/  SEL R28, R28, RZ, P0 ;  /* 0x000000ff1c1c7207 */ /* 0x000ff60000000000 */
[----:B------:R2:W-:Y:S01]  /*54f0*/  @!UP2 UTMALDG.3D [UR16], [UR22], desc[UR14] ;  /* 0x00000e101600a5b4 */ /* 0x0005e20008011000 */
[----:B------:R2:W-:Y:S01]  /*5500*/  @!UP1 UTMALDG.3D [UR8], [UR22], desc[UR14] ;  /* 0x00000e08160095b4 */ /* 0x0005e20008011000 */
[----:B------:R2:W-:Y:S01]  /*5510*/  @!P4 SYNCS.ARRIVE.TRANS64.RED.A0TR RZ, [UR7+0x58], R25 ;  /* 0x00005819ffffc9a7 */ /* 0x0005e20008300407 */
[----:B------:R-:W-:Y:S01]  /*5520*/  UPLOP3.LUT UP1, UPT, UPT, UPT, UPT, 0x80, 0x8 ;  /* 0x000000000008789c */ /* 0x000fe20003f2f070 */
[----:B------:R-:W-:Y:S01]  /*5530*/  SYNCS.ARRIVE.TRANS64.RED.A1T0 RZ, [UR13], RZ ;  /* 0x000000ffffff79a7 */ /* 0x000fe2000810040d */
[----:B------:R-:W-:Y:S09]  /*5540*/  @P3 BRA `(.L_x_96) ;  /* 0xfffffff000343947 */ /* 0x000ff2000383ffff */
[----:B------:R-:W-:-:S04]  /*5550*/  SHF.L.U32 R2, R29, 0x1f, RZ ;  /* 0x0000001f1d027819 */ /* 0x000fc800000006ff */
[----:B------:R-:W1:Y:S02]  /*5560*/  SYNCS.PHASECHK.TRANS64.TRYWAIT P0, [UR7+0x60], R2 ;  /* 0x00006002ff0075a7 */ /* 0x000e640008001107 */
[----:B-1----:R-:W-:Y:S05]  /*5570*/  @!P0 BRA `(.L_x_97) ;  /* 0x0000004c00c48947 */ /* 0x002fea0003800000 */
.L_x_190:
[----:B------:R-:W4:Y:S02]  /*5580*/  SYNCS.PHASECHK.TRANS64.TRYWAIT P0, [UR7+0x68], R2 ;  /* 0x00006802ff0075a7 */ /* 0x000f240008001107 */
[----:B----4-:R-:W-:Y:S05]  /*5590*/  @!P0 BRA `(.L_x_98) ;  /* 0x0000004c00d48947 */ /* 0x010fea0003800000 */
.L_x_192:
[----:B------:R-:W4:Y:S02]  /*55a0*/  SYNCS.PHASECHK.TRANS64.TRYWAIT P0, [UR7+0x70], R2 ;  /* 0x00007002ff0075a7 */ /* 0x000f240008001107 */
[----:B----4-:R-:W-:Y:S05]  /*55b0*/  @!P0 BRA `(.L_x_99) ;  /* 0x0000004c00e48947 */ /* 0x010fea0003800000 */
.L_x_194:
[----:B-1----:R-:W-:-:S07]  /*55c0*/  MOV R0, UR7 ;  /* 0x0000000700007c02 */ /* 0x002fce0008000f00 */
.L_x_100:
[----:B-1----:R-:W-:-:S04]  /*55d0*/  SHF.L.U32 R2, R29, 0x1f, RZ ;  /* 0x0000001f1d027819 */ /* 0x002fc800000006ff */
[----:B------:R1:W4:Y:S03]  /*55e0*/  SYNCS.PHASECHK.TRANS64.TRYWAIT P0, [R0+URZ+0x78], R2 ;  /* 0x00007802000075a7 */ /* 0x00032600080011ff */
[----:B----4-:R-:W-:Y:S05]  /*55f0*/  @!P0 NANOSLEEP.SYNCS 0x989680 ;  /* 0x009896800000895d */ /* 0x010fea0003900000 */
[----:B------:R-:W4:Y:S02]  /*5600*/  @!P0 SYNCS.PHASECHK.TRANS64 P0, [R0+URZ+0x78], R2 ;  /* 0x00007802000085a7 */ /* 0x000f2400080010ff */
[----:B--2-4-:R-:W-:Y:S05]  /*5610*/  @P0 EXIT ;  /* 0x000000000000094d */ /* 0x014fea0003800000 */
[----:B------:R-:W-:Y:S05]  /*5620*/  BRA `(.L_x_100) ;  /* 0xfffffffc00e87947 */ /* 0x000fea000383ffff */
.L_x_85:
[----:B------:R-:W-:-:S06]  /*5630*/  UISETP.GE.AND UP1, UPT, UR10, 0x4, UPT ;  /* 0x000000040a00788c */ /* 0x000fcc000bf26270 */
[----:B------:R-:W-:-:S13]  /*5640*/  PLOP3.LUT P0, PT, PT, PT, UP1, 0x80, 0x8 ;  /* 0x000000000008781c */ /* 0x000fda0003f0f018 */
[----:B------:R-:W-:Y:S05]  /*5650*/  @!P0 EXIT ;  /* 0x000000000000894d */ /* 0x000fea0003800000 */
[----:B------:R-:W-:Y:S01]  /*5660*/  BAR.SYNC.DEFER_BLOCKING 0x6, 0xa0 ;  /* 0x0182800000007b1d */ /* 0x000fe20000010000 */
[C---:B------:R-:W-:Y:S01]  /*5670*/  IMAD.SHL.U32 R4, R105.reuse, 0x20, RZ ;  /* 0x0000002069047824 */ /* 0x040fe200078e00ff */
[C---:B------:R-:W-:Y:S01]  /*5680*/  SHF.L.U32 R3, R96.reuse, 0x15, RZ ;  /* 0x0000001560037819 */ /* 0x040fe200000006ff */
[----:B------:R-:W-:Y:S01]  /*5690*/  IMAD.SHL.U32 R5, R96, 0x400, RZ ;  /* 0x0000040060057824 */ /* 0x000fe200078e00ff */
[C---:B------:R-:W-:Y:S01]  /*56a0*/  LOP3.LUT R106, R105.reuse, 0x60, RZ, 0xc0, !PT ;  /* 0x00000060696a7812 */ /* 0x040fe200078ec0ff */
[C---:B------:R-:W-:Y:S01]  /*56b0*/  IMAD.SHL.U32 R2, R105.reuse, 0x4, RZ ;  /* 0x0000000469027824 */ /* 0x040fe200078e00ff */
[----:B------:R-:W-:Y:S02]  /*56c0*/  UMOV UR48, 0x400 ;  /* 0x0000040000307882 */ /* 0x000fe40000000000 */
[----:B------:R-:W1:Y:S01]  /*56d0*/  LDC R95, c[0x0][0x370] ;  /* 0x0000dc00ff5f7b82 */ /* 0x000e620000000800 */
[----:B------:R-:W-:Y:S01]  /*56e0*/  ULEA UR48, UR37, UR48, 0x18 ;  /* 0x0000003025307291 */ /* 0x000fe2000f8ec0ff */
[C---:B------:R-:W-:Y:S01]  /*56f0*/  LOP3.LUT R104, R4.reuse, 0xb20, RZ, 0xc0, !PT ;  /* 0x00000b2004687812 */ /* 0x040fe200078ec0ff */
[----:B------:R-:W-:Y:S01]  /*5700*/  IMAD.U32 R46, R105, 0x10000, RZ ;  /* 0x00010000692e7824 */ /* 0x000fe200078e00ff */
[----:B------:R-:W-:Y:S01]  /*5710*/  LOP3.LUT R4, R4, 0xc0, RZ, 0xc0, !PT ;  /* 0x000000c004047812 */ /* 0x000fe200078ec0ff */
[----:B------:R-:W-:Y:S01]  /*5720*/  UIADD3 UR4, UPT, UPT, UR48, 0x200, URZ ;  /* 0x0000020030047890 */ /* 0x000fe2000fffe0ff */
[----:B------:R-:W-:Y:S01]  /*5730*/  LOP3.LUT R104, R104, 0x400, R5, 0xf8, !PT ;  /* 0x0000040068687812 */ /* 0x000fe200078ef805 */
[----:B------:R-:W-:Y:S01]  /*5740*/  HFMA2 R45, -RZ, RZ, 0, 0 ;  /* 0x00000000ff2d7431 */ /* 0x000fe200000001ff */
[----:B------:R-:W2:Y:S01]  /*5750*/  LDC R42, c[0x0][0xb0c] ;  /* 0x0002c300ff2a7b82 */ /* 0x000ea20000000800 */
[----:B------:R-:W-:Y:S01]  /*5760*/  LOP3.LUT R2, R4, 0x18, R2, 0xf8, !PT ;  /* 0x0000001804027812 */ /* 0x000fe200078ef802 */
[----:B------:R-:W-:Y:S01]  /*5770*/  IMAD.MOV.U32 R101, RZ, RZ, 0x1 ;  /* 0x00000001ff657424 */ /* 0x000fe200078e00ff */
[----:B------:R-:W-:Y:S01]  /*5780*/  LOP3.LUT R3, R3, 0x200000, RZ, 0xc0, !PT ;  /* 0x0020000003037812 */ /* 0x000fe200078ec0ff */
[----:B------:R-:W-:Y:S01]  /*5790*/  IMAD.MOV.U32 R100, RZ, RZ, RZ ;  /* 0x000000ffff647224 */ /* 0x000fe200078e00ff */
[----:B------:R-:W-:Y:S01]  /*57a0*/  LOP3.LUT R104, R104, R2, RZ, 0xfc, !PT ;  /* 0x0000000268687212 */ /* 0x000fe200078efcff */
[----:B------:R-:W-:Y:S01]  /*57b0*/  IMAD.MOV.U32 R109, RZ, RZ, RZ ;  /* 0x000000ffff6d7224 */ /* 0x000fe200078e00ff */
[----:B------:R-:W-:Y:S01]  /*57c0*/  MOV R97, UR4 ;  /* 0x0000000400617c02 */ /* 0x000fe20008000f00 */
[----:B------:R-:W3:Y:S01]  /*57d0*/  LDC R93, c[0x0][0xb20] ;  /* 0x0002c800ff5d7b82 */ /* 0x000ee20000000800 */
[----:B------:R-:W4:Y:S01]  /*57e0*/  LDS R0, [UR48+0x140] ;  /* 0x00014030ff007984 */ /* 0x000f220008000800 */
[----:B------:R-:W-:Y:S01]  /*57f0*/  LOP3.LUT R103, R105, 0x2, RZ, 0xc0, !PT ;  /* 0x0000000269677812 */ /* 0x000fe200078ec0ff */
[----:B------:R-:W1:Y:S01]  /*5800*/  LDCU.64 UR52, c[0x0][0x348] ;  /* 0x00006900ff3477ac */ /* 0x000e620008000a00 */
[----:B------:R-:W-:Y:S01]  /*5810*/  LOP3.LUT R46, R3, 0x400000, R46, 0xf8, !PT ;  /* 0x00400000032e7812 */ /* 0x000fe200078ef82e */
[----:B------:R-:W-:Y:S01]  /*5820*/  IMAD R104, R104, 0x2, R97 ;  /* 0x0000000268687824 */ /* 0x000fe200078e0261 */
[----:B------:R-:W-:Y:S01]  /*5830*/  LOP3.LUT R105, R105, 0x4, RZ, 0xc0, !PT ;  /* 0x0000000469697812 */ /* 0x000fe200078ec0ff */
[----:B------:R-:W1:Y:S01]  /*5840*/  LDCU.64 UR38, c[0x0][0x888] ;  /* 0x00011100ff2677ac */ /* 0x000e620008000a00 */
[----:B------:R-:W1:Y:S01]  /*5850*/  LDC R41, c[0x0][0xb30] ;  /* 0x0002cc00ff297b82 */ /* 0x000e620000000800 */
[----:B------:R-:W-:Y:S01]  /*5860*/  MOV R99, RZ ;  /* 0x000000ff00637202 */ /* 0x000fe20000000f00 */
[--C-:B------:R-:W-:Y:S01]  /*5870*/  IMAD R103, R103, -0x10, R104.reuse ;  /* 0xfffffff067677824 */ /* 0x100fe200078e0268 */
[----:B------:R-:W1:Y:S01]  /*5880*/  LDCU.64 UR44, c[0x0][0x890] ;  /* 0x00011200ff2c77ac */ /* 0x000e620008000a00 */
[----:B------:R-:W-:Y:S01]  /*5890*/  IMAD R102, R105, -0x10, R104 ;  /* 0xfffffff069667824 */ /* 0x000fe200078e0268 */
[----:B------:R-:W-:-:S03]  /*58a0*/  UMOV UR49, URZ ;  /* 0x000000ff00317c82 */ /* 0x000fc60008000000 */
[----:B------:R-:W1:Y:S01]  /*58b0*/  LDC.64 R88, c[0x0][0xb10] ;  /* 0x0002c400ff587b82 */ /* 0x000e620000000a00 */
[----:B------:R-:W-:-:S07]  /*58c0*/  UMOV UR51, URZ ;  /* 0x000000ff00337c82 */ /* 0x000fce0008000000 */
[----:B------:R-:W1:Y:S08]  /*58d0*/  LDC.64 R38, c[0x0][0xb18] ;  /* 0x0002c600ff267b82 */ /* 0x000e700000000a00 */
[----:B------:R-:W1:Y:S08]  /*58e0*/  LDC.64 R36, c[0x0][0xb28] ;  /* 0x0002ca00ff247b82 */ /* 0x000e700000000a00 */
[----:B------:R-:W1:Y:S01]  /*58f0*/  LDC.64 R86, c[0x0][0x8b0] ;  /* 0x00022c00ff567b82 */ /* 0x000e620000000a00 */
[----:B----4-:R-:W-:-:S07]  /*5900*/  IMAD.IADD R46, R0, 0x1, R46 ;  /* 0x00000001002e7824 */ /* 0x010fce00078e022e */
[----:B------:R-:W4:Y:S08]  /*5910*/  LDC.64 R84, c[0x0][0x8a8] ;  /* 0x00022a00ff547b82 */ /* 0x000f300000000a00 */
[----:B--23--:R-:W1:Y:S02]  /*5920*/  LDC R94, c[0x0][0x374] ;  /* 0x0000dd00ff5e7b82 */ /* 0x00ce640000000800 */
.L_x_144:
[----:B------:R-:W-:Y:S02]  /*5930*/  LEA R0, R109, UR48, 0x3 ;  /* 0x000000306d007c11 */ /* 0x000fe4000f8e18ff */
[----:B------:R-:W-:Y:S02]  /*5940*/  SHF.L.U32 R2, R99, 0x1f, RZ ;  /* 0x0000001f63027819 */ /* 0x000fe400000006ff */
[----:B-1----:R-:W-:Y:S02]  /*5950*/  LEA R16, R109, UR48, 0x4 ;  /* 0x000000306d107c11 */ /* 0x002fe4000f8e20ff */
[----:B------:R-:W2:Y:S02]  /*5960*/  SYNCS.PHASECHK.TRANS64.TRYWAIT P0, [R0+URZ+0x90], R2 ;  /* 0x00009002000075a7 */ /* 0x000ea400080011ff */
[----:B--23--:R-:W-:Y:S05]  /*5970*/  @!P0 BRA `(.L_x_101) ;  /* 0x0000004c000c8947 */ /* 0x00cfea0003800000 */
.L_x_195:
[----:B------:R-:W3:Y:S01]  /*5980*/  LDC.64 R10, c[0x0][0xb10] ;  /* 0x0002c400ff0a7b82 */ /* 0x000ee20000000a00 */
[----:B------:R-:W4:Y:S01]  /*5990*/  LDS.128 R16, [R16+0x120] ;  /* 0x0001200010107984 */ /* 0x000f220000000c00 */
[----:B-1----:R-:W-:Y:S01]  /*59a0*/  ISETP.NE.AND P1, PT, R41, 0x1, PT ;  /* 0x000000012900780c */ /* 0x002fe20003f25270 */
[----:B--2---:R-:W-:Y:S01]  /*59b0*/  VIADD R0, R0, 0xa0 ;  /* 0x000000a000007836 */ /* 0x004fe20000000000 */
[----:B------:R-:W-:Y:S04]  /*59c0*/  ISETP.GE.AND P0, PT, R40, 0x1, PT ;  /* 0x000000012800780c */ /* 0x000fe80003f06270 */
[----:B------:R-:W1:Y:S01]  /*59d0*/  LDC.64 R8, c[0x0][0xb18] ;  /* 0x0002c600ff087b82 */ /* 0x000e620000000a00 */
[----:B------:R-:W-:Y:S01]  /*59e0*/  PRMT R0, RZ, 0x654, R0 ;  /* 0x00000654ff007816 */ /* 0x000fe20000000000 */
[----:B------:R-:W-:Y:S01]  /*59f0*/  @!PT LDS RZ, [RZ] ;  /* 0x00000000fffff984 */ /* 0x000fe20000000800 */
[----:B------:R-:W-:Y:S01]  /*5a00*/  @!PT LDS RZ, [RZ] ;  /* 0x00000000fffff984 */ /* 0x000fe20000000800 */
[----:B------:R-:W-:Y:S01]  /*5a10*/  @!PT LDS RZ, [RZ] ;  /* 0x00000000fffff984 */ /* 0x000fe20000000800 */
[----:B------:R-:W-:Y:S01]  /*5a20*/  @!PT LDS RZ, [RZ] ;  /* 0x00000000fffff984 */ /* 0x000fe20000000800 */
[----:B------:R2:W-:Y:S06]  /*5a30*/  MEMBAR.ALL.CTA ;  /* 0x0000000000007992 */ /* 0x0005ec0000008000 */
[----:B--2---:R-:W2:Y:S01]  /*5a40*/  FENCE.VIEW.ASYNC.S ;  /* 0x00000000000073c6 */ /* 0x004ea20000000000 */
[----:B------:R-:W1:Y:S08]  /*5a50*/  @!P1 LDC R12, c[0x0][0xb20] ;  /* 0x0002c800ff0c9b82 */ /* 0x000e700000000800 */
[----:B------:R-:W1:Y:S01]  /*5a60*/  @!P1 LDC R7, c[0x0][0xb0c] ;  /* 0x0002c300ff079b82 */ /* 0x000e620000000800 */
[----:B--2---:R2:W-:Y:S01]  /*5a70*/  SYNCS.ARRIVE.TRANS64.RED.A1T0 RZ, [R0+URZ], RZ ;  /* 0x000000ff00ff79a7 */ /* 0x0045e200081004ff */
[----:B----4-:R-:W-:Y:S04]  /*5a80*/  LOP3.LUT P4, RZ, R18, 0x1, RZ, 0xc0, !PT ;  /* 0x0000000112ff7812 */ /* 0x010fe8000788c0ff */
[----:B------:R-:W-:Y:S09]  /*5a90*/  P2R R107, PR, RZ, 0x10 ;  /* 0x00000010ff6b7803 */ /* 0x000ff20000000000 */
[----:B------:R-:W-:Y:S02]  /*5aa0*/  @P4 MOV R44, R16 ;  /* 0x00000010002c4202 */ /* 0x000fe40000000f00 */
[----:B------:R-:W-:Y:S01]  /*5ab0*/  @P4 LOP3.LUT R43, R17, 0xffff, RZ, 0xc0, !PT ;  /* 0x0000ffff112b4812 */ /* 0x000fe200078ec0ff */
[----:B--23--:R-:W-:Y:S06]  /*5ac0*/  @!P0 BRA `(.L_x_102) ;  /* 0x0000000000a48947 */ /* 0x00cfec0003800000 */
[----:B------:R-:W-:Y:S01]  /*5ad0*/  IMAD.HI.U32 R0, R94, R39, RZ ;  /* 0x000000275e007227 */ /* 0x000fe200078e00ff */
[----:B------:R-:W-:Y:S02]  /*5ae0*/  ISETP.NE.AND P0, PT, R38, 0x1, PT ;  /* 0x000000012600780c */ /* 0x000fe40003f05270 */
[----:B------:R-:W-:Y:S01]  /*5af0*/  ISETP.NE.AND P2, PT, R40, 0x1, PT ;  /* 0x000000012800780c */ /* 0x000fe20003f45270 */
[----:B------:R-:W-:Y:S01]  /*5b00*/  IMAD.HI.U32 R4, R95, R88, RZ ;  /* 0x000000585f047227 */ /* 0x000fe200078e00ff */
[----:B------:R-:W-:Y:S02]  /*5b10*/  SHF.R.U32.HI R0, RZ, R93, R0 ;  /* 0x0000005dff007219 */ /* 0x000fe40000011600 */
[----:B------:R-:W-:Y:S01]  /*5b20*/  ISETP.NE.AND P3, PT, R42, 0x1, PT ;  /* 0x000000012a00780c */ /* 0x000fe20003f65270 */
[----:B------:R-:W-:Y:S01]  /*5b30*/  IMAD.HI.U32 R6, R43, R39, RZ ;  /* 0x000000272b067227 */ /* 0x000fe200078e00ff */
[-C--:B------:R-:W-:Y:S02]  /*5b40*/  SHF.R.U32.HI R4, RZ, R89.reuse, R4 ;  /* 0x00000059ff047219 */ /* 0x080fe40000011604 */
[----:B------:R-:W-:Y:S01]  /*5b50*/  SEL R0, R94, R0, !P0 ;  /* 0x000000005e007207 */ /* 0x000fe20004000000 */
[----:B------:R-:W-:Y:S01]  /*5b60*/  IMAD.HI.U32 R5, R44, R88, RZ ;  /* 0x000000582c057227 */ /* 0x000fe200078e00ff */
[----:B------:R-:W-:Y:S03]  /*5b70*/  SEL R4, R95, R4, !P3 ;  /* 0x000000045f047207 */ /* 0x000fe60005800000 */
[-C--:B------:R-:W-:Y:S01]  /*5b80*/  IMAD.HI.U32 R3, R0, R36.reuse, RZ ;  /* 0x0000002400037227 */ /* 0x080fe200078e00ff */
[----:B------:R-:W-:Y:S03]  /*5b90*/  SHF.R.U32.HI R5, RZ, R89, R5 ;  /* 0x00000059ff057219 */ /* 0x000fe60000011605 */
[----:B------:R-:W-:Y:S01]  /*5ba0*/  IMAD.HI.U32 R2, R4, R36, RZ ;  /* 0x0000002404027227 */ /* 0x000fe200078e00ff */
[----:B------:R-:W-:Y:S02]  /*5bb0*/  @P2 SHF.R.U32.HI R0, RZ, R37, R3 ;  /* 0x00000025ff002219 */ /* 0x000fe40000011603 */
[----:B------:R-:W-:Y:S02]  /*5bc0*/  SHF.R.U32.HI R3, RZ, R93, R6 ;  /* 0x0000005dff037219 */ /* 0x000fe40000011606 */
[----:B------:R-:W-:Y:S01]  /*5bd0*/  @P2 SHF.R.U32.HI R4, RZ, R37, R2 ;  /* 0x00000025ff042219 */ /* 0x000fe20000011602 */
[----:B------:R-:W-:Y:S01]  /*5be0*/  IMAD R0, R40, R0, RZ ;  /* 0x0000000028007224 */ /* 0x000fe200078e02ff */
[----:B------:R-:W-:Y:S02]  /*5bf0*/  SEL R3, R43, R3, !P0 ;  /* 0x000000032b037207 */ /* 0x000fe40004000000 */
[----:B------:R-:W-:Y:S01]  /*5c00*/  SEL R2, R44, R5, !P3 ;  /* 0x000000052c027207 */ /* 0x000fe20005800000 */
[----:B------:R-:W-:Y:S01]  /*5c10*/  IMAD R5, R40, R4, RZ ;  /* 0x0000000428057224 */ /* 0x000fe200078e02ff */
[C---:B------:R-:W-:Y:S01]  /*5c20*/  ISETP.GE.AND P0, PT, R3.reuse, R0, PT ;  /* 0x000000000300720c */ /* 0x040fe20003f06270 */
[C---:B------:R-:W-:Y:S03]  /*5c30*/  IMAD.HI.U32 R0, R3.reuse, R36, RZ ;  /* 0x0000002403007227 */ /* 0x040fe600078e00ff */
[C---:B------:R-:W-:Y:S02]  /*5c40*/  ISETP.GE.OR P0, PT, R2.reuse, R5, P0 ;  /* 0x000000050200720c */ /* 0x040fe40000706670 */
[----:B------:R-:W-:Y:S04]  /*5c50*/  SHF.R.U32.HI R0, RZ, R37, R0 ;  /* 0x00000025ff007219 */ /* 0x000fe80000011600 */
[C---:B------:R-:W-:Y:S05]  /*5c60*/  SEL R6, R3.reuse, R0, !P2 ;  /* 0x0000000003067207 */ /* 0x040fea0005000000 */
        /* <DEDUP_REMOVED lines=14> */
[----:B------:R-:W-:Y:S07]  /*5d50*/  IMAD R43, R3, R38, R43 ;  /* 0x00000026032b7224 */ /* 0x000fee00078e022b */
.L_x_102:
[----:B-1----:R-:W-:Y:S01]  /*5d60*/  @!P1 ISETP.NE.AND P0, PT, R8, 0x1, PT ;  /* 0x000000010800980c */ /* 0x002fe20003f05270 */
[----:B------:R-:W-:Y:S01]  /*5d70*/  @!P1 IMAD.HI.U32 R2, R43, R9, RZ ;  /* 0x000000092b029227 */ /* 0x000fe200078e00ff */
[----:B------:R-:W-:Y:S01]  /*5d80*/  R2UR UR42, R14 ;  /* 0x000000000e2a72ca */ /* 0x000fe200000e0000 */
[----:B------:R-:W-:Y:S01]  /*5d90*/  BSSY.RECONVERGENT B6, `(.L_x_103) ;  /* 0x0000031000067945 */ /* 0x000fe20003800200 */
[----:B------:R-:W-:Y:S01]  /*5da0*/  R2UR UR41, R15 ;  /* 0x000000000f2972ca */ /* 0x000fe200000e0000 */
[C---:B------:R-:W-:Y:S01]  /*5db0*/  @!P1 IMAD.HI.U32 R0, R44.reuse, R10, RZ ;  /* 0x0000000a2c009227 */ /* 0x040fe200078e00ff */
[----:B------:R-:W-:Y:S02]  /*5dc0*/  @!P1 SHF.R.U32.HI R2, RZ, R12, R2 ;  /* 0x0000000cff029219 */ /* 0x000fe40000011602 */
[----:B------:R-:W-:Y:S01]  /*5dd0*/  @!P1 ISETP.NE.AND P2, PT, R7, 0x1, PT ;  /* 0x000000010700980c */ /* 0x000fe20003f45270 */
[----:B------:R-:W-:Y:S01]  /*5de0*/  VIADD R109, R109, 0x1 ;  /* 0x000000016d6d7836 */ /* 0x000fe20000000000 */
[----:B------:R-:W-:Y:S02]  /*5df0*/  @!P1 SEL R2, R43, R2, !P0 ;  /* 0x000000022b029207 */ /* 0x000fe40004000000 */
[----:B------:R-:W-:Y:S02]  /*5e00*/  @!P1 SHF.R.U32.HI R0, RZ, R11, R0 ;  /* 0x0000000bff009219 */ /* 0x000fe40000011600 */
[----:B------:R-:W-:Y:S01]  /*5e10*/  LOP3.LUT P0, RZ, R97, 0x1b0, RZ, 0xc0, !PT ;  /* 0x000001b061ff7812 */ /* 0x000fe2000780c0ff */
[----:B------:R-:W-:Y:S01]  /*5e20*/  USHF.L.U32 UR42, UR42, 0x6, URZ ;  /* 0x000000062a2a7899 */ /* 0x000fe200080006ff */
[----:B------:R-:W-:Y:S01]  /*5e30*/  @!P1 SEL R3, R44, R0, !P2 ;  /* 0x000000002c039207 */ /* 0x000fe20005000000 */
[----:B------:R-:W-:Y:S01]  /*5e40*/  USHF.L.U32 UR41, UR41, 0x8, URZ ;  /* 0x0000000829297899 */ /* 0x000fe200080006ff */
[----:B------:R-:W-:Y:S03]  /*5e50*/  @P4 SHF.R.U32.HI R98, RZ, 0x10, R17 ;  /* 0x00000010ff624819 */ /* 0x000fe60000011611 */
[----:B------:R-:W-:Y:S02]  /*5e60*/  @!P1 IMAD.IADD R0, R2, 0x1, -R3 ;  /* 0x0000000102009824 */ /* 0x000fe400078e0a03 */
[----:B------:R-:W-:Y:S02]  /*5e70*/  @!P1 IMAD.IADD R2, R3, 0x1, -R2 ;  /* 0x0000000103029824 */ /* 0x000fe400078e0a02 */
[----:B------:R-:W-:Y:S02]  /*5e80*/  @!P1 IMAD R44, R0, R7, R44 ;  /* 0x00000007002c9224 */ /* 0x000fe400078e022c */
[----:B------:R-:W-:Y:S01]  /*5e90*/  @!P1 IMAD R43, R2, R8, R43 ;  /* 0x00000008022b9224 */ /* 0x000fe200078e022b */
[----:B------:R-:W-:Y:S06]  /*5ea0*/  @!P0 BRA `(.L_x_104) ;  /* 0x00000000007c8947 */ /* 0x000fec0003800000 */
[----:B------:R-:W1:Y:S01]  /*5eb0*/  LDCU.64 UR8, c[0x4][0x80] ;  /* 0x01001000ff0877ac */ /* 0x000e620008000a00 */
[----:B------:R-:W-:Y:S01]  /*5ec0*/  MOV R2, 0x0 ;  /* 0x0000000000027802 */ /* 0x000fe20000000f00 */
[----:B------:R-:W-:Y:S02]  /*5ed0*/  HFMA2 R12, -RZ, RZ, 0, 5.9604644775390625e-08 ;  /* 0x00000001ff0c7431 */ /* 0x000fe400000001ff */
[----:B------:R-:W-:Y:S01]  /*5ee0*/  IMAD.MOV.U32 R8, RZ, RZ, 0x70 ;  /* 0x00000070ff087424 */ /* 0x000fe200078e00ff */
[----:B------:R2:W3:Y:S01]  /*5ef0*/  LDC.64 R14, c[0x4][R2] ;  /* 0x01000000020e7b82 */ /* 0x0004e20000000a00 */
[----:B------:R-:W4:Y:S01]  /*5f00*/  LDCU.64 UR6, c[0x4][0x88] ;  /* 0x01001100ff0677ac */ /* 0x000f220008000a00 */
[----:B------:R-:W-:Y:S01]  /*5f10*/  IMAD.MOV.U32 R13, RZ, RZ, RZ ;  /* 0x000000ffff0d7224 */ /* 0x000fe200078e00ff */
[----:B------:R-:W2:Y:S01]  /*5f20*/  LDCU.64 UR4, c[0x4][0x8] ;  /* 0x01000100ff0477ac */ /* 0x000ea20008000a00 */
[----:B-1----:R-:W-:Y:S01]  /*5f30*/  MOV R5, UR9 ;  /* 0x0000000900057c02 */ /* 0x002fe20008000f00 */
[----:B------:R-:W-:Y:S01]  /*5f40*/  IMAD.U32 R4, RZ, RZ, UR8 ;  /* 0x00000008ff047e24 */ /* 0x000fe2000f8e00ff */
[----:B----4-:R-:W-:Y:S01]  /*5f50*/  MOV R7, UR7 ;  /* 0x0000000700077c02 */ /* 0x010fe20008000f00 */
[----:B------:R-:W-:Y:S01]  /*5f60*/  IMAD.U32 R6, RZ, RZ, UR6 ;  /* 0x00000006ff067e24 */ /* 0x000fe2000f8e00ff */
[----:B--2---:R-:W-:Y:S01]  /*5f70*/  MOV R11, UR5 ;  /* 0x00000005000b7c02 */ /* 0x004fe20008000f00 */
[----:B------:R-:W-:Y:S02]  /*5f80*/  IMAD.U32 R10, RZ, RZ, UR4 ;  /* 0x00000004ff0a7e24 */ /* 0x000fe4000f8e00ff */
[----:B------:R-:W-:Y:S07]  /*5f90*/  LEPC R20, `(.L_x_105) ;  /* 0x000000001014794e */ /* 0x000fee0000000000 */
[----:B---3-5:R-:W-:Y:S05]  /*5fa0*/  CALL.ABS.NOINC R14 ;  /* 0x000000000e007343 */ /* 0x028fea0003c00000 */
.L_x_105:
[----:B------:R-:W1:Y:S01]  /*5fb0*/  LDCU.64 UR8, c[0x4][0x80] ;  /* 0x01001000ff0877ac */ /* 0x000e620008000a00 */
[----:B------:R-:W2:Y:S01]  /*5fc0*/  LDC.64 R2, c[0x4][R2] ;  /* 0x0100000002027b82 */ /* 0x000ea20000000a00 */
[----:B------:R-:W-:Y:S02]  /*5fd0*/  HFMA2 R12, -RZ, RZ, 0, 5.9604644775390625e-08 ;  /* 0x00000001ff0c7431 */ /* 0x000fe400000001ff */
[----:B------:R-:W-:Y:S02]  /*5fe0*/  IMAD.MOV.U32 R8, RZ, RZ, 0x70 ;  /* 0x00000070ff087424 */ /* 0x000fe400078e00ff */
[----:B------:R-:W-:Y:S01]  /*5ff0*/  IMAD.MOV.U32 R13, RZ, RZ, RZ ;  /* 0x000000ffff0d7224 */ /* 0x000fe200078e00ff */
[----:B------:R-:W3:Y:S01]  /*6000*/  LDCU.64 UR6, c[0x4][0x88] ;  /* 0x01001100ff0677ac */ /* 0x000ee20008000a00 */
[----:B------:R-:W4:Y:S01]  /*6010*/  LDCU.64 UR4, c[0x4][0x8] ;  /* 0x01000100ff0477ac */ /* 0x000f220008000a00 */
[----:B-1----:R-:W-:Y:S02]  /*6020*/  MOV R4, UR8 ;  /* 0x0000000800047c02 */ /* 0x002fe40008000f00 */
[----:B------:R-:W-:Y:S02]  /*6030*/  MOV R5, UR9 ;  /* 0x0000000900057c02 */ /* 0x000fe40008000f00 */
[----:B---3--:R-:W-:Y:S01]  /*6040*/  MOV R7, UR7 ;  /* 0x0000000700077c02 */ /* 0x008fe20008000f00 */
[----:B------:R-:W-:Y:S01]  /*6050*/  IMAD.U32 R6, RZ, RZ, UR6 ;  /* 0x00000006ff067e24 */ /* 0x000fe2000f8e00ff */
[----:B----4-:R-:W-:Y:S01]  /*6060*/  MOV R11, UR5 ;  /* 0x00000005000b7c02 */ /* 0x010fe20008000f00 */
[----:B------:R-:W-:Y:S02]  /*6070*/  IMAD.U32 R10, RZ, RZ, UR4 ;  /* 0x00000004ff0a7e24 */ /* 0x000fe4000f8e00ff */
[----:B------:R-:W-:Y:S07]  /*6080*/  LEPC R20, `(.L_x_104) ;  /* 0x000000001014794e */ /* 0x000fee0000000000 */
[----:B--2---:R-:W-:Y:S05]  /*6090*/  CALL.ABS.NOINC R2 ;  /* 0x0000000002007343 */ /* 0x004fea0003c00000 */
.L_x_104:
[----:B------:R-:W-:Y:S05]  /*60a0*/  BSYNC.RECONVERGENT B6 ;  /* 0x0000000000067941 */ /* 0x000fea0003800200 */
.L_x_103:
[----:B------:R-:W-:Y:S01]  /*60b0*/  ISETP.NE.U32.AND P4, PT, R86, RZ, PT ;  /* 0x000000ff5600720c */ /* 0x000fe20003f85070 */
[----:B------:R-:W-:Y:S01]  /*60c0*/  UISETP.NE.AND UP2, UPT, UR50, URZ, UPT ;  /* 0x000000ff3200728c */ /* 0x000fe2000bf45270 */
[----:B------:R-:W-:Y:S01]  /*60d0*/  ISETP.NE.U32.AND P2, PT, RZ, UR38, PT ;  /* 0x00000026ff007c0c */ /* 0x000fe2000bf45070 */
[----:B------:R-:W-:Y:S01]  /*60e0*/  UISETP.NE.U32.AND UP1, UPT, UR44, URZ, UPT ;  /* 0x000000ff2c00728c */ /* 0x000fe2000bf25070 */
[----:B------:R-:W-:Y:S01]  /*60f0*/  ISETP.NE.AND.EX P4, PT, R87, RZ, PT, P4 ;  /* 0x000000ff5700720c */ /* 0x000fe20003f85340 */
[----:B------:R-:W-:Y:S01]  /*6100*/  UPLOP3.LUT UP0, UPT, UPT, UPT, UPT, 0x40, 0x4 ;  /* 0x000000000004789c */ /* 0x000fe20003f0e870 */
[----:B------:R-:W-:Y:S01]  /*6110*/  ISETP.NE.AND.EX P2, PT, RZ, UR39, PT, P2 ;  /* 0x00000027ff007c0c */ /* 0x000fe2000bf45320 */
[----:B------:R-:W-:Y:S01]  /*6120*/  UISETP.NE.AND.EX UP1, UPT, UR45, URZ, UPT, UP1 ;  /* 0x000000ff2d00728c */ /* 0x000fe2000bf25310 */
[----:B------:R-:W-:Y:S04]  /*6130*/  PLOP3.LUT P1, PT, PT, PT, UP2, 0x80, 0x8 ;  /* 0x000000000008781c */ /* 0x000fe80003f2f028 */
[----:B------:R-:W-:Y:S06]  /*6140*/  @UP2 UPLOP3.LUT UP0, UPT, UPT, UPT, UP1, 0x80, 0x8 ;  /* 0x000000000008289c */ /* 0x000fec0003f0f010 */
[----:B------:R-:W-:Y:S01]  /*6150*/  PLOP3.LUT P0, PT, PT, PT, UP0, 0x80, 0x8 ;  /* 0x000000000008781c */ /* 0x000fe20003f0f008 */
[----:B------:R-:W-:Y:S01]  /*6160*/  @!UPT UIADD3 URZ, UPT, UPT, URZ, URZ, URZ ;  /* 0x000000fffffff290 */ /* 0x000fe2000fffe0ff */
[----:B------:R-:W-:Y:S11]  /*6170*/  BRA.U !UP1, `(.L_x_106) ;  /* 0x0000000109387547 */ /* 0x000ff6000b800000 */
[----:B------:R-:W-:Y:S01]  /*6180*/  UISETP.NE.U32.AND UP0, UPT, UR38, URZ, UPT ;  /* 0x000000ff2600728c */ /* 0x000fe2000bf05070 */
[----:B------:R-:W-:Y:S02]  /*6190*/  HFMA2 R0, -RZ, RZ, 0, 5.9604644775390625e-08 ;  /* 0x00000001ff007431 */ /* 0x000fe400000001ff */
[----:B------:R-:W-:Y:S01]  /*61a0*/  IMAD.MOV.U32 R92, RZ, RZ, 0x1 ;  /* 0x00000001ff5c7424 */ /* 0x000fe200078e00ff */
[----:B------:R-:W-:Y:S06]  /*61b0*/  UISETP.NE.AND.EX UP0, UPT, UR39, URZ, UPT, UP0 ;  /* 0x000000ff2700728c */ /* 0x000fec000bf05300 */
[----:B------:R-:W-:Y:S05]  /*61c0*/  PLOP3.LUT P3, PT, PT, PT, UP0, 0x80, 0x8 ;  /* 0x000000000008781c */ /* 0x000fea0003f6f008 */
[----:B------:R-:W1:Y:S01]  /*61d0*/  @UP0 LDCU.64 UR6, c[0x0][0x888] ;  /* 0x00011100ff0607ac */ /* 0x000e620008000a00 */
[----:B------:R-:W-:Y:S07]  /*61e0*/  @UP0 UIMAD UR4, UR36, UR44, URZ ;  /* 0x0000002c240402a4 */ /* 0x000fee000f8e02ff */
[----:B------:R-:W-:Y:S01]  /*61f0*/  @!P3 PRMT R92, R0, 0x7610, R92 ;  /* 0x00007610005cb816 */ /* 0x000fe2000000005c */
[----:B-1----:R-:W-:Y:S03]  /*6200*/  @UP0 UIMAD.WIDE UR6, UR4, 0x4, UR6 ;  /* 0x00000004040608a5 */ /* 0x002fe6000f8e0206 */
[----:B------:R-:W1:Y:S03]  /*6210*/  @!UP0 LDCU UR4, c[0x0][0x880] ;  /* 0x00011000ff0487ac */ /* 0x000e660008000800 */
[----:B------:R-:W-:Y:S01]  /*6220*/  IMAD.U32 R2, RZ, RZ, UR6 ;  /* 0x00000006ff027e24 */ /* 0x000fe2000f8e00ff */
[----:B------:R-:W-:Y:S05]  /*6230*/  MOV R3, UR7 ;  /* 0x0000000700037c02 */ /* 0x000fea0008000f00 */
[----:B-----5:R2:W5:Y:S02]  /*6240*/  @P3 LDG.E R49, desc[UR46][R2.64] ;  /* 0x0000002e02313981 */ /* 0x020564000c1e1900 */
[----:B-12---:R-:W-:Y:S02]  /*6250*/  @!P3 IMAD.U32 R49, RZ, RZ, UR4 ;  /* 0x00000004ff31be24 */ /* 0x006fe4000f8e00ff */
.L_x_106:
[----:B------:R-:W-:Y:S05]  /*6260*/  @!P4 BRA `(.L_x_107) ;  /* 0x000000000020c947 */ /* 0x000fea0003800000 */
[----:B------:R-:W-:Y:S04]  /*6270*/  ISETP.NE.U32.AND P3, PT, R84, RZ, PT ;  /* 0x000000ff5400720c */ /* 0x000fe80003f65070 */
[----:B------:R-:W-:Y:S11]  /*6280*/  ISETP.NE.AND.EX P3, PT, R85, RZ, PT, P3 ;  /* 0x000000ff5500720c */ /* 0x000ff60003f65330 */
[----:B------:R-:W-:Y:S02]  /*6290*/  @!UPT UIADD3 URZ, UPT, UPT, URZ, URZ, URZ ;  /* 0x000000fffffff290 */ /* 0x000fe4000fffe0ff */
[----:B------:R-:W1:Y:S01]  /*62a0*/  @P3 LDC.64 R2, c[0x0][0x8a8] ;  /* 0x00022a00ff023b82 */ /* 0x000e620000000a00 */
[----:B------:R-:W-:Y:S04]  /*62b0*/  @P3 IMAD R0, R86, UR36, RZ ;  /* 0x0000002456003c24 */ /* 0x000fe8000f8e02ff */
[----:B-1----:R-:W-:Y:S05]  /*62c0*/  @P3 IMAD.WIDE R2, R0, 0x4, R2 ;  /* 0x0000000400023825 */ /* 0x002fea00078e0202 */
[----:B-----5:R1:W5:Y:S02]  /*62d0*/  @P3 LDG.E R47, desc[UR46][R2.64] ;  /* 0x0000002e022f3981 */ /* 0x020364000c1e1900 */
[----:B-1----:R-:W2:Y:S02]  /*62e0*/  @!P3 LDC R47, c[0x0][0x8a0] ;  /* 0x00022800ff2fbb82 */ /* 0x002ea40000000800 */
.L_x_107:
[----:B-----5:R-:W-:Y:S01]  /*62f0*/  FSETP.NEU.AND P3, PT, R49, RZ, PT ;  /* 0x000000ff3100720b */ /* 0x020fe20003f6d000 */
[----:B------:R-:W-:Y:S01]  /*6300*/  BSSY B1, `(.L_x_108) ;  /* 0x0000039000017945 */ /* 0x000fe20003800000 */
[----:B------:R-:W-:Y:S01]  /*6310*/  SEL R3, RZ, 0xffffffff, P2 ;  /* 0xffffffffff037807 */ /* 0x000fe20001000000 */
[----:B------:R-:W-:Y:S01]  /*6320*/  IMAD.MOV.U32 R61, RZ, RZ, 0x1 ;  /* 0x00000001ff3d7424 */ /* 0x000fe200078e00ff */
[----:B------:R-:W-:Y:S01]  /*6330*/  @P1 LOP3.LUT P2, RZ, R92, 0xff, RZ, 0xc0, !PT ;  /* 0x000000ff5cff1812 */ /* 0x000fe2000784c0ff */
[----:B------:R-:W-:Y:S01]  /*6340*/  IMAD R48, R45, 0x80, R46 ;  /* 0x000000802d307824 */ /* 0x000fe200078e022e */
[----:B------:R-:W-:Y:S01]  /*6350*/  @P1 SEL R0, RZ, 0xffffffff, P3 ;  /* 0xffffffffff001807 */ /* 0x000fe20001800000 */
[----:B------:R-:W-:Y:S01]  /*6360*/  IMAD R110, R105, -0x10, R103 ;  /* 0xfffffff0696e7824 */ /* 0x000fe200078e0267 */
[----:B------:R-:W-:Y:S01]  /*6370*/  LOP3.LUT R101, R101, 0x1, RZ, 0x3c, !PT ;  /* 0x0000000165657812 */ /* 0x000fe200078e3cff */
[----:B------:R-:W-:Y:S01]  /*6380*/  IMAD.MOV.U32 R60, RZ, RZ, RZ ;  /* 0x000000ffff3c7224 */ /* 0x000fe200078e00ff */
[----:B------:R-:W-:Y:S02]  /*6390*/  @P0 SEL R0, R3, R0, !P2 ;  /* 0x0000000003000207 */ /* 0x000fe40005000000 */
[----:B------:R-:W-:Y:S02]  /*63a0*/  CS2R R82, SRZ ;  /* 0x0000000000527805 */ /* 0x000fe4000001ff00 */
[----:B------:R-:W-:Y:S02]  /*63b0*/  LEA R112, R45, UR48, 0x3 ;  /* 0x000000302d707c11 */ /* 0x000fe4000f8e18ff */
[----:B------:R-:W-:Y:S02]  /*63c0*/  CS2R R80, SRZ ;  /* 0x0000000000507805 */ /* 0x000fe4000001ff00 */
[----:B------:R-:W-:Y:S02]  /*63d0*/  @P1 LOP3.LUT R0, R0, 0x1, RZ, 0xc0, !PT ;  /* 0x0000000100001812 */ /* 0x000fe400078ec0ff */
[----:B------:R-:W-:Y:S02]  /*63e0*/  CS2R R74, SRZ ;  /* 0x00000000004a7805 */ /* 0x000fe4000001ff00 */
[----:B------:R-:W-:Y:S02]  /*63f0*/  PLOP3.LUT P2, PT, PT, PT, UP1, 0x80, 0x8 ;  /* 0x000000000008781c */ /* 0x000fe40003f4f018 */
[----:B------:R-:W-:Y:S02]  /*6400*/  CS2R R72, SRZ ;  /* 0x0000000000487805 */ /* 0x000fe4000001ff00 */
[----:B------:R-:W-:Y:S02]  /*6410*/  ISETP.NE.U32.OR P5, PT, R0, 0x1, !P1 ;  /* 0x000000010000780c */ /* 0x000fe40004fa5470 */
[----:B------:R-:W-:Y:S02]  /*6420*/  CS2R R66, SRZ ;  /* 0x0000000000427805 */ /* 0x000fe4000001ff00 */
[----:B------:R-:W-:Y:S02]  /*6430*/  LOP3.LUT P4, R108, R92, 0xff, RZ, 0xc0, !PT ;  /* 0x000000ff5c6c7812 */ /* 0x000fe4000788c0ff */
[----:B------:R-:W-:Y:S02]  /*6440*/  CS2R R64, SRZ ;  /* 0x0000000000407805 */ /* 0x000fe4000001ff00 */
[----:B------:R-:W-:Y:S02]  /*6450*/  SEL R2, RZ, 0xffffffff, P3 ;  /* 0xffffffffff027807 */ /* 0x000fe40001800000 */
[----:B------:R-:W-:Y:S02]  /*6460*/  CS2R R58, SRZ ;  /* 0x00000000003a7805 */ /* 0x000fe4000001ff00 */
[----:B------:R-:W-:Y:S02]  /*6470*/  P2R R111, PR, RZ, 0x20 ;  /* 0x00000020ff6f7803 */ /* 0x000fe40000000000 */
[----:B------:R-:W-:Y:S02]  /*6480*/  CS2R R56, SRZ ;  /* 0x0000000000387805 */ /* 0x000fe4000001ff00 */
[----:B------:R-:W-:Y:S02]  /*6490*/  @P2 SEL R2, R3, R2, !P4 ;  /* 0x0000000203022207 */ /* 0x000fe40006000000 */
[----:B------:R-:W-:Y:S02]  /*64a0*/  @P5 SHF.L.U32 R0, R101, 0x1f, RZ ;  /* 0x0000001f65005819 */ /* 0x000fe400000006ff */
[----:B------:R-:W-:Y:S02]  /*64b0*/  LOP3.LUT R2, R2, 0x1, RZ, 0xc0, !PT ;  /* 0x0000000102027812 */ /* 0x000fe400078ec0ff */
[----:B------:R1:W3:Y:S02]  /*64c0*/  @P5 SYNCS.PHASECHK.TRANS64.TRYWAIT P1, [UR48+0x40], R0 ;  /* 0x00004000ff0055a7 */ /* 0x0002e40008021130 */
[----:B------:R-:W-:Y:S04]  /*64d0*/  ISETP.NE.U32.AND P2, PT, R2, 0x1, PT ;  /* 0x000000010200780c */ /* 0x000fe80003f45070 */
[----:B------:R-:W-:Y:S02]  /*64e0*/  P2R R62, PR, RZ, 0x4 ;  /* 0x00000004ff3e7803 */ /* 0x000fe40000000000 */
[----:B-1----:R-:W-:Y:S04]  /*64f0*/  SHF.L.U32 R0, R100, 0x1f, RZ ;  /* 0x0000001f64007819 */ /* 0x002fe800000006ff */
[----:B------:R1:W4:Y:S01]  /*6500*/  SYNCS.PHASECHK.TRANS64.TRYWAIT P0, [R112+URZ+0xb0], R0 ;  /* 0x0000b000700075a7 */ /* 0x00032200080011ff */
[----:B---3--:R-:W-:Y:S01]  /*6510*/  @P5 SEL R61, RZ, 0x1, !P1 ;  /* 0x00000001ff3d5807 */ /* 0x008fe20004800000 */
[----:B-1----:R-:W-:Y:S06]  /*6520*/  @!P5 BRA `(.L_x_109) ;  /* 0x000000000058d947 */ /* 0x002fec0003800000 */
[----:B------:R-:W-:Y:S01]  /*6530*/  IMAD.MOV.U32 R83, RZ, RZ, RZ ;  /* 0x000000ffff537224 */ /* 0x000fe200078e00ff */
[----:B------:R-:W-:Y:S01]  /*6540*/  ISETP.NE.AND P1, PT, R61, RZ, PT ;  /* 0x000000ff3d00720c */ /* 0x000fe20003f25270 */
[----:B------:R-:W-:Y:S01]  /*6550*/  BSSY B0, `(.L_x_110) ;  /* 0x000000c000007945 */ /* 0x000fe20003800000 */
[----:B------:R-:W-:Y:S02]  /*6560*/  CS2R R58, SRZ ;  /* 0x00000000003a7805 */ /* 0x000fe4000001ff00 */
[----:B------:R-:W-:Y:S02]  /*6570*/  CS2R R56, SRZ ;  /* 0x0000000000387805 */ /* 0x000fe4000001ff00 */
[----:B------:R-:W-:Y:S02]  /*6580*/  CS2R R66, SRZ ;  /* 0x0000000000427805 */ /* 0x000fe4000001ff00 */
[----:B------:R-:W-:Y:S02]  /*6590*/  CS2R R64, SRZ ;  /* 0x0000000000407805 */ /* 0x000fe4000001ff00 */
[----:B------:R-:W-:Y:S02]  /*65a0*/  CS2R R74, SRZ ;  /* 0x00000000004a7805 */ /* 0x000fe4000001ff00 */
[----:B------:R-:W-:Y:S02]  /*65b0*/  CS2R R72, SRZ ;  /* 0x0000000000487805 */ /* 0x000fe4000001ff00 */
[----:B------:R-:W-:Y:S01]  /*65c0*/  CS2R R80, SRZ ;  /* 0x0000000000507805 */ /* 0x000fe2000001ff00 */
[----:B------:R-:W-:Y:S06]  /*65d0*/  @P1 BRA `(.L_x_111) ;  /* 0x00000000000c1947 */ /* 0x000fec0003800000 */
[----:B------:R-:W-:Y:S04]  /*65e0*/  SHF.L.U32 R3, R101, 0x1f, RZ ;  /* 0x0000001f65037819 */ /* 0x000fe800000006ff */
[----:B------:R-:W1:Y:S02]  /*65f0*/  SYNCS.PHASECHK.TRANS64.TRYWAIT P1, [UR48+0x40], R3 ;  /* 0x00004003ff0075a7 */ /* 0x000e640008021130 */
[----:B-1----:R-:W-:Y:S05]  /*6600*/  @!P1 BRA `(.L_x_112) ;  /* 0x0000003c00fc9947 */ /* 0x002fea0003800000 */
.L_x_111:
[----:B------:R-:W-:Y:S05]  /*6610*/  BSYNC B0 ;  /* 0x0000000000007941 */ /* 0x000fea0003800000 */
.L_x_110:
[----:B------:R-:W-:Y:S01]  /*6620*/  ISETP.NE.AND P1, PT, R62, RZ, PT ;  /* 0x000000ff3e00720c */ /* 0x000fe20003f25270 */
[----:B------:R-:W-:Y:S11]  /*6630*/  HFMA2 R60, -RZ, RZ, 0, 5.9604644775390625e-08 ;  /* 0x00000001ff3c7431 */ /* 0x000ff600000001ff */
[----:B------:R-:W-:Y:S01]  /*6640*/  @!UPT UIADD3 URZ, UPT, UPT, URZ, URZ, URZ ;  /* 0x000000fffffff290 */ /* 0x000fe2000fffe0ff */
[----:B------:R3:W1:Y:S04]  /*6650*/  @P1 LDS.128 R56, [R104] ;  /* 0x0000000068381984 */ /* 0x0006680000000c00 */
[----:B------:R3:W1:Y:S04]  /*6660*/  @P1 LDS.128 R64, [R103+0x10] ;  /* 0x0000100067401984 */ /* 0x0006680000000c00 */
[----:B------:R3:W1:Y:S04]  /*6670*/  @P1 LDS.128 R72, [R102+0x20] ;  /* 0x0000200066481984 */ /* 0x0006680000000c00 */
[----:B------:R3:W1:Y:S02]  /*6680*/  @P1 LDS.128 R80, [R110+0x30] ;  /* 0x000030006e501984 */ /* 0x0006640000000c00 */
.L_x_109:
[----:B------:R-:W-:Y:S05]  /*6690*/  BSYNC B1 ;  /* 0x0000000000017941 */ /* 0x000fea0003800000 */
.L_x_108:
[----:B-1----:R-:W-:Y:S04]  /*66a0*/  SHF.R.U32.HI R2, RZ, 0x15, R48 ;  /* 0x00000015ff027819 */ /* 0x002fe80000011630 */
[----:B------:R-:W-:Y:S01]  /*66b0*/  LOP3.LUT P1, RZ, R2, 0x3, R96, 0x48, !PT ;  /* 0x0000000302ff7812 */ /* 0x000fe20007824860 */
[----:B------:R-:W-:Y:S01]  /*66c0*/  @!UPT UIADD3 URZ, UPT, UPT, URZ, URZ, URZ ;  /* 0x000000fffffff290 */ /* 0x000fe2000fffe0ff */
[----:B----4-:R-:W-:Y:S11]  /*66d0*/  @P0 BRA `(.L_x_113) ;  /* 0x0000000000080947 */ /* 0x010ff60003800000 */
[----:B------:R-:W1:Y:S02]  /*66e0*/  SYNCS.PHASECHK.TRANS64.TRYWAIT P0, [R112+URZ+0xb0], R0 ;  /* 0x0000b000700075a7 */ /* 0x000e6400080011ff */
[----:B-1----:R-:W-:Y:S05]  /*66f0*/  @!P0 BRA `(.L_x_114) ;  /* 0x0000003c00d88947 */ /* 0x002fea0003800000 */
.L_x_113:
[----:B------:R-:W-:Y:S05]  /*6700*/  @!P1 BRA `(.L_x_115) ;  /* 0x0000000000409947 */ /* 0x000fea0003800000 */
[----:B------:R-:W4:Y:S01]  /*6710*/  LDCU.64 UR8, c[0x4][0x70] ;  /* 0x01000e00ff0877ac */ /* 0x000f220008000a00 */
[----:B------:R-:W-:Y:S01]  /*6720*/  MOV R3, 0x0 ;  /* 0x0000000000037802 */ /* 0x000fe20000000f00 */
[----:B------:R-:W-:Y:S02]  /*6730*/  HFMA2 R12, -RZ, RZ, 0, 5.9604644775390625e-08 ;  /* 0x00000001ff0c7431 */ /* 0x000fe400000001ff */
[----:B------:R-:W-:Y:S02]  /*6740*/  IMAD.MOV.U32 R8, RZ, RZ, 0x192 ;  /* 0x00000192ff087424 */ /* 0x000fe400078e00ff */
[----:B------:R-:W-:Y:S01]  /*6750*/  IMAD.MOV.U32 R13, RZ, RZ, RZ ;  /* 0x000000ffff0d7224 */ /* 0x000fe200078e00ff */
[----:B------:R-:W5:Y:S01]  /*6760*/  LDCU.64 UR6, c[0x4][0x78] ;  /* 0x01000f00ff0677ac */ /* 0x000f620008000a00 */
[----:B------:R-:W1:Y:S01]  /*6770*/  LDC.64 R2, c[0x4][R3] ;  /* 0x0100000003027b82 */ /* 0x000e620000000a00 */
[----:B------:R-:W2:Y:S01]  /*6780*/  LDCU.64 UR4, c[0x4][0x10] ;  /* 0x01000200ff0477ac */ /* 0x000ea20008000a00 */
[----:B----4-:R-:W-:Y:S01]  /*6790*/  MOV R5, UR9 ;  /* 0x0000000900057c02 */ /* 0x010fe20008000f00 */
[----:B------:R-:W-:Y:S01]  /*67a0*/  IMAD.U32 R4, RZ, RZ, UR8 ;  /* 0x00000008ff047e24 */ /* 0x000fe2000f8e00ff */
[----:B-----5:R-:W-:Y:S01]  /*67b0*/  MOV R7, UR7 ;  /* 0x0000000700077c02 */ /* 0x020fe20008000f00 */
[----:B------:R-:W-:Y:S01]  /*67c0*/  IMAD.U32 R6, RZ, RZ, UR6 ;  /* 0x00000006ff067e24 */ /* 0x000fe2000f8e00ff */
[----:B--2---:R-:W-:Y:S01]  /*67d0*/  MOV R11, UR5 ;  /* 0x00000005000b7c02 */ /* 0x004fe20008000f00 */
[----:B------:R-:W-:Y:S02]  /*67e0*/  IMAD.U32 R10, RZ, RZ, UR4 ;  /* 0x00000004ff0a7e24 */ /* 0x000fe4000f8e00ff */
[----:B------:R-:W-:Y:S07]  /*67f0*/  LEPC R20, `(.L_x_115) ;  /* 0x000000001014794e */ /* 0x000fee0000000000 */
[----:B-1-3--:R-:W-:Y:S05]  /*6800*/  CALL.ABS.NOINC R2 ;  /* 0x0000000002007343 */ /* 0x00afea0003c00000 */
.L_x_115:
[----:B------:R-:W-:Y:S01]  /*6810*/  SHF.L.U32 R50, R56, 0x10, RZ ;  /* 0x0000001038327819 */ /* 0x000fe200000006ff */
[----:B------:R-:W-:Y:S05]  /*6820*/  WARPSYNC.ALL ;  /* 0x0000000000007948 */ /* 0x000fea0003800000 */
[----:B------:R-:W-:Y:S01]  /*6830*/  R2UR UR4, R48 ;  /* 0x00000000300472ca */ /* 0x000fe200000e0000 */
[----:B------:R-:W-:Y:S01]  /*6840*/  BSSY.RECONVERGENT B0, `(.L_x_116) ;  /* 0x000008c000007945 */ /* 0x000fe20003800200 */
[----:B------:R-:W-:Y:S02]  /*6850*/  LOP3.LUT R51, R56, 0xffff0000, RZ, 0xc0, !PT ;  /* 0xffff000038337812 */ /* 0x000fe400078ec0ff */
[----:B------:R-:W-:Y:S02]  /*6860*/  SHF.L.U32 R52, R57, 0x10, RZ ;  /* 0x0000001039347819 */ /* 0x000fe400000006ff */
[----:B------:R-:W-:Y:S07]  /*6870*/  ISETP.NE.AND P0, PT, R106, RZ, PT ;  /* 0x000000ff6a00720c */ /* 0x000fee0003f05270 */
[----:B------:R-:W1:Y:S02]  /*6880*/  LDTM.x32 R4, tmem[UR4] ;  /* 0x00000004000479ee */ /* 0x000e6400082c0000 */
[C---:B-12---:R-:W-:Y:S01]  /*6890*/  FMUL R0, R47.reuse, R4 ;  /* 0x000000042f007220 */ /* 0x046fe20000400000 */
[C---:B------:R-:W-:Y:S01]  /*68a0*/  FMUL R2, R47.reuse, R5 ;  /* 0x000000052f027220 */ /* 0x040fe20000400000 */
[C---:B------:R-:W-:Y:S01]  /*68b0*/  FMUL R4, R47.reuse, R8 ;  /* 0x000000082f047220 */ /* 0x040fe20000400000 */
[C---:B------:R-:W-:Y:S01]  /*68c0*/  FMUL R3, R47.reuse, R6 ;  /* 0x000000062f037220 */ /* 0x040fe20000400000 */
[C---:B------:R-:W-:Y:S01]  /*68d0*/  FMUL R5, R47.reuse, R9 ;  /* 0x000000092f057220 */ /* 0x040fe20000400000 */
[C---:B------:R-:W-:Y:S01]  /*68e0*/  FMUL R8, R47.reuse, R12 ;  /* 0x0000000c2f087220 */ /* 0x040fe20000400000 */
[C---:B------:R-:W-:Y:S01]  /*68f0*/  FMUL R6, R47.reuse, R10 ;  /* 0x0000000a2f067220 */ /* 0x040fe20000400000 */
[C---:B------:R-:W-:Y:S01]  /*6900*/  FMUL R9, R47.reuse, R13 ;  /* 0x0000000d2f097220 */ /* 0x040fe20000400000 */
[----:B------:R-:W-:Y:S01]  /*6910*/  FMUL R12, R47, R16 ;  /* 0x000000102f0c7220 */ /* 0x000fe20000400000 */
[----:B------:R-:W-:Y:S01]  /*6920*/  FFMA R0, R49, R50, R0 ;  /* 0x0000003231007223 */ /* 0x000fe20000000000 */
[C---:B------:R-:W-:Y:S01]  /*6930*/  FMUL R10, R47.reuse, R14 ;  /* 0x0000000e2f0a7220 */ /* 0x040fe20000400000 */
[C---:B------:R-:W-:Y:S01]  /*6940*/  FMUL R13, R47.reuse, R17 ;  /* 0x000000112f0d7220 */ /* 0x040fe20000400000 */
[----:B------:R-:W-:Y:S01]  /*6950*/  FMUL R16, R47, R20 ;  /* 0x000000142f107220 */ /* 0x000fe20000400000 */
[----:B------:R-:W-:Y:S01]  /*6960*/  FFMA R2, R49, R51, R2 ;  /* 0x0000003331027223 */ /* 0x000fe20000000002 */
[C---:B------:R-:W-:Y:S01]  /*6970*/  FMUL R14, R47.reuse, R18 ;  /* 0x000000122f0e7220 */ /* 0x040fe20000400000 */
        /* <DEDUP_REMOVED lines=8> */
[----:B------:R-:W-:Y:S01]  /*6a00*/  LOP3.LUT R32, R57, 0xffff0000, RZ, 0xc0, !PT ;  /* 0xffff000039207812 */ /* 0x000fe200078ec0ff */
[C---:B------:R-:W-:Y:S01]  /*6a10*/  FMUL R26, R47.reuse, R30 ;  /* 0x0000001e2f1a7220 */ /* 0x040fe20000400000 */
[----:B------:R-:W-:Y:S01]  /*6a20*/  FMUL R29, R47, R33 ;  /* 0x000000212f1d7220 */ /* 0x000fe20000400000 */
[----:B------:R-:W-:Y:S01]  /*6a30*/  SHF.L.U32 R33, R58, 0x10, RZ ;  /* 0x000000103a217819 */ /* 0x000fe200000006ff */
[----:B------:R-:W-:Y:S01]  /*6a40*/  FFMA R3, R49, R52, R3 ;  /* 0x0000003431037223 */ /* 0x000fe20000000003 */
[----:B------:R-:W-:Y:S01]  /*6a50*/  F2FP.BF16.F32.PACK_AB R52, R2, R0 ;  /* 0x000000000234723e */ /* 0x000fe200000010ff */
[----:B------:R-:W-:Y:S01]  /*6a60*/  FMUL R7, R47, R7 ;  /* 0x000000072f077220 */ /* 0x000fe20000400000 */
[----:B------:R-:W-:Y:S01]  /*6a70*/  SHF.L.U32 R0, R59, 0x10, RZ ;  /* 0x000000103b007819 */ /* 0x000fe200000006ff */
[----:B------:R-:W-:Y:S01]  /*6a80*/  FMUL R30, R47, R34 ;  /* 0x000000222f1e7220 */ /* 0x000fe20000400000 */
[----:B------:R-:W-:Y:S01]  /*6a90*/  LOP3.LUT R34, R58, 0xffff0000, RZ, 0xc0, !PT ;  /* 0xffff00003a227812 */ /* 0x000fe200078ec0ff */
[----:B------:R-:W-:Y:S01]  /*6aa0*/  FFMA R7, R49, R32, R7 ;  /* 0x0000002031077223 */ /* 0x000fe20000000007 */
[----:B------:R-:W-:Y:S01]  /*6ab0*/  LOP3.LUT R2, R59, 0xffff0000, RZ, 0xc0, !PT ;  /* 0xffff00003b027812 */ /* 0x000fe200078ec0ff */
[----:B------:R-:W-:Y:S01]  /*6ac0*/  FFMA R4, R49, R33, R4 ;  /* 0x0000002131047223 */ /* 0x000fe20000000004 */
[----:B------:R-:W-:Y:S01]  /*6ad0*/  FMUL R11, R47, R11 ;  /* 0x0000000b2f0b7220 */ /* 0x000fe20000400000 */
[----:B------:R-:W-:Y:S01]  /*6ae0*/  FFMA R5, R49, R34, R5 ;  /* 0x0000002231057223 */ /* 0x000fe20000000005 */
[----:B------:R-:W-:Y:S01]  /*6af0*/  F2FP.BF16.F32.PACK_AB R53, R7, R3 ;  /* 0x000000030735723e */ /* 0x000fe200000010ff */
[C---:B------:R-:W-:Y:S01]  /*6b00*/  FFMA R6, R49.reuse, R0, R6 ;  /* 0x0000000031067223 */ /* 0x040fe20000000006 */
[C---:B------:R-:W-:Y:S01]  /*6b10*/  SHF.L.U32 R0, R64.reuse, 0x10, RZ ;  /* 0x0000001040007819 */ /* 0x040fe200000006ff */
[----:B------:R-:W-:Y:S01]  /*6b20*/  FFMA R11, R49, R2, R11 ;  /* 0x00000002310b7223 */ /* 0x000fe2000000000b */
[----:B------:R-:W-:Y:S01]  /*6b30*/  LOP3.LUT R2, R64, 0xffff0000, RZ, 0xc0, !PT ;  /* 0xffff000040027812 */ /* 0x000fe200078ec0ff */
[----:B------:R-:W-:Y:S01]  /*6b40*/  FMUL R15, R47, R15 ;  /* 0x0000000f2f0f7220 */ /* 0x000fe20000400000 */
[----:B------:R-:W-:Y:S01]  /*6b50*/  SHF.L.U32 R3, R65, 0x10, RZ ;  /* 0x0000001041037819 */ /* 0x000fe200000006ff */
[----:B------:R-:W-:Y:S01]  /*6b60*/  FFMA R8, R49, R0, R8 ;  /* 0x0000000031087223 */ /* 0x000fe20000000008 */
[----:B------:R-:W-:Y:S01]  /*6b70*/  LOP3.LUT R0, R65, 0xffff0000, RZ, 0xc0, !PT ;  /* 0xffff000041007812 */ /* 0x000fe200078ec0ff */
[C---:B------:R-:W-:Y:S01]  /*6b80*/  FFMA R9, R49.reuse, R2, R9 ;  /* 0x0000000231097223 */ /* 0x040fe20000000009 */
[C---:B------:R-:W-:Y:S01]  /*6b90*/  SHF.L.U32 R2, R66.reuse, 0x10, RZ ;  /* 0x0000001042027819 */ /* 0x040fe200000006ff */
[----:B------:R-:W-:Y:S01]  /*6ba0*/  FFMA R10, R49, R3, R10 ;  /* 0x00000003310a7223 */ /* 0x000fe2000000000a */
[----:B------:R-:W-:Y:S01]  /*6bb0*/  SHF.L.U32 R3, R67, 0x10, RZ ;  /* 0x0000001043037819 */ /* 0x000fe200000006ff */
[C---:B------:R-:W-:Y:S01]  /*6bc0*/  FFMA R15, R49.reuse, R0, R15 ;  /* 0x00000000310f7223 */ /* 0x040fe2000000000f */
[----:B------:R-:W-:Y:S01]  /*6bd0*/  LOP3.LUT R0, R66, 0xffff0000, RZ, 0xc0, !PT ;  /* 0xffff000042007812 */ /* 0x000fe200078ec0ff */
[----:B------:R-:W-:Y:S01]  /*6be0*/  FFMA R12, R49, R2, R12 ;  /* 0x00000002310c7223 */ /* 0x000fe2000000000c */
[C---:B------:R-:W-:Y:S01]  /*6bf0*/  SHF.L.U32 R2, R72.reuse, 0x10, RZ ;  /* 0x0000001048027819 */ /* 0x040fe200000006ff */
[----:B------:R-:W-:Y:S01]  /*6c00*/  FMUL R19, R47, R19 ;  /* 0x000000132f137220 */ /* 0x000fe20000400000 */
[----:B------:R-:W-:Y:S01]  /*6c10*/  F2FP.BF16.F32.PACK_AB R54, R5, R4 ;  /* 0x000000040536723e */ /* 0x000fe200000010ff */
[----:B------:R-:W-:Y:S01]  /*6c20*/  FFMA R13, R49, R0, R13 ;  /* 0x00000000310d7223 */ /* 0x000fe2000000000d */
[----:B------:R-:W-:Y:S01]  /*6c30*/  LOP3.LUT R0, R67, 0xffff0000, RZ, 0xc0, !PT ;  /* 0xffff000043007812 */ /* 0x000fe200078ec0ff */
[----:B------:R-:W-:Y:S01]  /*6c40*/  FFMA R14, R49, R3, R14 ;  /* 0x00000003310e7223 */ /* 0x000fe2000000000e */
[----:B------:R-:W-:Y:S01]  /*6c50*/  LOP3.LUT R3, R72, 0xffff0000, RZ, 0xc0, !PT ;  /* 0xffff000048037812 */ /* 0x000fe200078ec0ff */
[----:B------:R-:W-:Y:S01]  /*6c60*/  FMUL R23, R47, R23 ;  /* 0x000000172f177220 */ /* 0x000fe20000400000 */
[----:B------:R-:W-:Y:S01]  /*6c70*/  F2FP.BF16.F32.PACK_AB R55, R11, R6 ;  /* 0x000000060b37723e */ /* 0x000fe200000010ff */
[----:B------:R-:W-:Y:S01]  /*6c80*/  FFMA R19, R49, R0, R19 ;  /* 0x0000000031137223 */ /* 0x000fe20000000013 */
[----:B------:R-:W-:Y:S01]  /*6c90*/  SHF.L.U32 R0, R73, 0x10, RZ ;  /* 0x0000001049007819 */ /* 0x000fe200000006ff */
[----:B------:R-:W-:Y:S01]  /*6ca0*/  FFMA R16, R49, R2, R16 ;  /* 0x0000000231107223 */ /* 0x000fe20000000010 */
[----:B------:R-:W-:Y:S01]  /*6cb0*/  LOP3.LUT R2, R73, 0xffff0000, RZ, 0xc0, !PT ;  /* 0xffff000049027812 */ /* 0x000fe200078ec0ff */
[----:B------:R-:W-:Y:S01]  /*6cc0*/  FFMA R17, R49, R3, R17 ;  /* 0x0000000331117223 */ /* 0x000fe20000000011 */
[----:B------:R-:W-:Y:S01]  /*6cd0*/  SHF.L.U32 R3, R75, 0x10, RZ ;  /* 0x000000104b037819 */ /* 0x000fe200000006ff */
[----:B------:R-:W-:Y:S01]  /*6ce0*/  FFMA R18, R49, R0, R18 ;  /* 0x0000000031127223 */ /* 0x000fe20000000012 */
[C---:B------:R-:W-:Y:S01]  /*6cf0*/  SHF.L.U32 R0, R74.reuse, 0x10, RZ ;  /* 0x000000104a007819 */ /* 0x040fe200000006ff */
[----:B------:R1:W-:Y:S01]  /*6d00*/  STS.128 [R104], R52 ;  /* 0x0000003468007388 */ /* 0x0003e20000000c00 */
[----:B------:R-:W-:Y:S01]  /*6d10*/  F2FP.BF16.F32.PACK_AB R8, R9, R8 ;  /* 0x000000080908723e */ /* 0x000fe200000010ff */
[C---:B------:R-:W-:Y:S01]  /*6d20*/  FFMA R23, R49.reuse, R2, R23 ;  /* 0x0000000231177223 */ /* 0x040fe20000000017 */
[----:B------:R-:W-:Y:S01]  /*6d30*/  LOP3.LUT R2, R74, 0xffff0000, RZ, 0xc0, !PT ;  /* 0xffff00004a027812 */ /* 0x000fe200078ec0ff */
[----:B------:R-:W-:Y:S01]  /*6d40*/  FFMA R20, R49, R0, R20 ;  /* 0x0000000031147223 */ /* 0x000fe20000000014 */
[----:B------:R-:W-:Y:S01]  /*6d50*/  LOP3.LUT R0, R75, 0xffff0000, RZ, 0xc0, !PT ;  /* 0xffff00004b007812 */ /* 0x000fe200078ec0ff */
[----:B------:R-:W-:Y:S01]  /*6d60*/  FMUL R27, R47, R27 ;  /* 0x0000001b2f1b7220 */ /* 0x000fe20000400000 */
[----:B------:R-:W-:Y:S01]  /*6d70*/  F2FP.BF16.F32.PACK_AB R9, R15, R10 ;  /* 0x0000000a0f09723e */ /* 0x000fe200000010ff */
[C---:B------:R-:W-:Y:S01]  /*6d80*/  FFMA R21, R49.reuse, R2, R21 ;  /* 0x0000000231157223 */ /* 0x040fe20000000015 */
[C---:B------:R-:W-:Y:S01]  /*6d90*/  FFMA R22, R49.reuse, R3, R22 ;  /* 0x0000000331167223 */ /* 0x040fe20000000016 */
[----:B------:R-:W-:Y:S01]  /*6da0*/  FFMA R27, R49, R0, R27 ;  /* 0x00000000311b7223 */ /* 0x000fe2000000001b */
[C---:B------:R-:W-:Y:S01]  /*6db0*/  SHF.L.U32 R2, R80.reuse, 0x10, RZ ;  /* 0x0000001050027819 */ /* 0x040fe200000006ff */
[C---:B------:R-:W-:Y:S01]  /*6dc0*/  FMUL R31, R47.reuse, R31 ;  /* 0x0000001f2f1f7220 */ /* 0x040fe20000400000 */
[----:B------:R-:W-:Y:S01]  /*6dd0*/  LOP3.LUT R0, R80, 0xffff0000, RZ, 0xc0, !PT ;  /* 0xffff000050007812 */ /* 0x000fe200078ec0ff */
[----:B------:R-:W-:Y:S01]  /*6de0*/  FMUL R35, R47, R35 ;  /* 0x000000232f237220 */ /* 0x000fe20000400000 */
[----:B------:R-:W-:Y:S01]  /*6df0*/  SHF.L.U32 R3, R81, 0x10, RZ ;  /* 0x0000001051037819 */ /* 0x000fe200000006ff */
[----:B------:R-:W-:Y:S01]  /*6e00*/  FFMA R24, R49, R2, R24 ;  /* 0x0000000231187223 */ /* 0x000fe20000000018 */
[----:B------:R-:W-:Y:S01]  /*6e10*/  F2FP.BF16.F32.PACK_AB R10, R13, R12 ;  /* 0x0000000c0d0a723e */ /* 0x000fe200000010ff */
[----:B------:R-:W-:Y:S01]  /*6e20*/  FFMA R25, R49, R0, R25 ;  /* 0x0000000031197223 */ /* 0x000fe20000000019 */
[----:B------:R-:W-:Y:S01]  /*6e30*/  F2FP.BF16.F32.PACK_AB R11, R19, R14 ;  /* 0x0000000e130b723e */ /* 0x000fe200000010ff */
[----:B------:R-:W-:Y:S01]  /*6e40*/  FFMA R26, R49, R3, R26 ;  /* 0x00000003311a7223 */ /* 0x000fe2000000001a */
[----:B------:R-:W-:Y:S02]  /*6e50*/  LOP3.LUT R0, R81, 0xffff0000, RZ, 0xc0, !PT ;  /* 0xffff000051007812 */ /* 0x000fe400078ec0ff */
[C---:B------:R-:W-:Y:S01]  /*6e60*/  SHF.L.U32 R2, R82.reuse, 0x10, RZ ;  /* 0x0000001052027819 */ /* 0x040fe200000006ff */
[----:B------:R1:W-:Y:S01]  /*6e70*/  STS.128 [R103+0x10], R8 ;  /* 0x0000100867007388 */ /* 0x0003e20000000c00 */
[----:B------:R-:W-:Y:S01]  /*6e80*/  LOP3.LUT R3, R82, 0xffff0000, RZ, 0xc0, !PT ;  /* 0xffff000052037812 */ /* 0x000fe200078ec0ff */
[----:B------:R-:W-:Y:S01]  /*6e90*/  FFMA R31, R49, R0, R31 ;  /* 0x00000000311f7223 */ /* 0x000fe2000000001f */
[----:B------:R-:W-:Y:S01]  /*6ea0*/  SHF.L.U32 R4, R83, 0x10, RZ ;  /* 0x0000001053047819 */ /* 0x000fe200000006ff */
[----:B------:R-:W-:Y:S01]  /*6eb0*/  FFMA R28, R49, R2, R28 ;  /* 0x00000002311c7223 */ /* 0x000fe2000000001c */
[----:B------:R-:W-:Y:S01]  /*6ec0*/  F2FP.BF16.F32.PACK_AB R16, R17, R16 ;  /* 0x000000101110723e */ /* 0x000fe200000010ff */
[----:B------:R-:W-:Y:S01]  /*6ed0*/  FFMA R29, R49, R3, R29 ;  /* 0x00000003311d7223 */ /* 0x000fe2000000001d */
[----:B------:R-:W-:Y:S01]  /*6ee0*/  LOP3.LUT R5, R83, 0xffff0000, RZ, 0xc0, !PT ;  /* 0xffff000053057812 */ /* 0x000fe200078ec0ff */
[----:B------:R-:W-:Y:S01]  /*6ef0*/  FFMA R30, R49, R4, R30 ;  /* 0x00000004311e7223 */ /* 0x000fe2000000001e */
[----:B------:R-:W-:Y:S02]  /*6f00*/  F2FP.BF16.F32.PACK_AB R17, R23, R18 ;  /* 0x000000121711723e */ /* 0x000fe400000010ff */
[----:B------:R-:W-:Y:S01]  /*6f10*/  F2FP.BF16.F32.PACK_AB R18, R21, R20 ;  /* 0x000000141512723e */ /* 0x000fe200000010ff */
[----:B------:R-:W-:Y:S01]  /*6f20*/  FFMA R35, R49, R5, R35 ;  /* 0x0000000531237223 */ /* 0x000fe20000000023 */
[----:B------:R-:W-:Y:S02]  /*6f30*/  F2FP.BF16.F32.PACK_AB R19, R27, R22 ;  /* 0x000000161b13723e */ /* 0x000fe400000010ff */
[----:B------:R-:W-:Y:S02]  /*6f40*/  F2FP.BF16.F32.PACK_AB R24, R25, R24 ;  /* 0x000000181918723e */ /* 0x000fe400000010ff */
[----:B------:R-:W-:Y:S01]  /*6f50*/  F2FP.BF16.F32.PACK_AB R25, R31, R26 ;  /* 0x0000001a1f19723e */ /* 0x000fe200000010ff */
[----:B------:R1:W-:Y:S01]  /*6f60*/  STS.128 [R102+0x20], R16 ;  /* 0x0000201066007388 */ /* 0x0003e20000000c00 */
[----:B------:R-:W-:Y:S02]  /*6f70*/  F2FP.BF16.F32.PACK_AB R26, R29, R28 ;  /* 0x0000001c1d1a723e */ /* 0x000fe400000010ff */
[----:B------:R-:W-:Y:S05]  /*6f80*/  F2FP.BF16.F32.PACK_AB R27, R35, R30 ;  /* 0x0000001e231b723e */ /* 0x000fea00000010ff */
[----:B------:R1:W-:Y:S01]  /*6f90*/  STS.128 [R110+0x30], R24 ;  /* 0x000030186e007388 */ /* 0x0003e20000000c00 */
[----:B------:R-:W-:Y:S01]  /*6fa0*/  @!PT LDS RZ, [RZ] ;  /* 0x00000000fffff984 */ /* 0x000fe20000000800 */
[----:B------:R-:W-:Y:S01]  /*6fb0*/  @!PT LDS RZ, [RZ] ;  /* 0x00000000fffff984 */ /* 0x000fe20000000800 */
[----:B------:R-:W-:Y:S01]  /*6fc0*/  @!PT LDS RZ, [RZ] ;  /* 0x00000000fffff984 */ /* 0x000fe20000000800 */
[----:B------:R-:W-:Y:S01]  /*6fd0*/  @!PT LDS RZ, [RZ] ;  /* 0x00000000fffff984 */ /* 0x000fe20000000800 */
[----:B------:R2:W-:Y:S07]  /*6fe0*/  MEMBAR.ALL.CTA ;  /* 0x0000000000007992 */ /* 0x0005ee0000008000 */
[----:B--2---:R-:W2:Y:S02]  /*6ff0*/  FENCE.VIEW.ASYNC.S ;  /* 0x00000000000073c6 */ /* 0x004ea40000000000 */
[----:B--2---:R-:W-:Y:S06]  /*7000*/  BAR.SYNC.DEFER_BLOCKING 0x1, 0x80 ;  /* 0x0042000000007b1d */ /* 0x004fec0000010000 */
[----:B------:R-:W-:Y:S05]  /*7010*/  @P0 BRA `(.L_x_117) ;  /* 0x0000000000380947 */ /* 0x000fea0003800000 */
[----:B------:R-:W-:Y:S02]  /*7020*/  UIADD3 UR4, UPT, UPT, UR48, 0x200, URZ ;  /* 0x0000020030047890 */ /* 0x000fe4000fffe0ff */
[----:B------:R-:W-:Y:S01]  /*7030*/  UIADD3 UR8, UP0, UPT, UR52, 0x680, URZ ;  /* 0x0000068034087890 */ /* 0x000fe2000ff1e0ff */
[----:B------:R-:W-:Y:S01]  /*7040*/  UMOV UR43, UR36 ;  /* 0x00000024002b7c82 */ /* 0x000fe20008000000 */
[----:B------:R-:W-:Y:S02]  /*7050*/  UIADD3 UR5, UPT, UPT, UR41, 0x80, URZ ;  /* 0x0000008029057890 */ /* 0x000fe4000fffe0ff */
[----:B------:R-:W-:Y:S01]  /*7060*/  MOV R97, UR4 ;  /* 0x0000000400617c02 */ /* 0x000fe20008000f00 */
[----:B------:R-:W-:Y:S02]  /*7070*/  UIADD3.X UR9, UPT, UPT, URZ, UR53, URZ, UP0, !UPT ;  /* 0x00000035ff097290 */ /* 0x000fe400087fe4ff */
[----:B------:R-:W-:Y:S01]  /*7080*/  UIADD3 UR4, UPT, UPT, UR48, 0x1200, URZ ;  /* 0x0000120030047890 */ /* 0x000fe2000fffe0ff */
[----:B------:R-:W-:Y:S01]  /*7090*/  R2UR UR40, R97 ;  /* 0x00000000612872ca */ /* 0x000fe200000e0000 */
[----:B------:R-:W-:Y:S01]  /*70a0*/  UMOV UR6, UR42 ;  /* 0x0000002a00067c82 */ /* 0x000fe20008000000 */
[----:B------:R-:W-:Y:S11]  /*70b0*/  UMOV UR7, UR36 ;  /* 0x0000002400077c82 */ /* 0x000ff60008000000 */
[----:B------:R2:W-:Y:S01]  /*70c0*/  UTMASTG.3D [UR40], [UR8] ;  /* 0x00000028080073b5 */ /* 0x0005e20008010000 */
[----:B------:R2:W-:Y:S01]  /*70d0*/  UTMASTG.3D [UR4], [UR8] ;  /* 0x00000004080073b5 */ /* 0x0005e20008010000 */
[----:B------:R0:W-:Y:S01]  /*70e0*/  UTMACMDFLUSH ;  /* 0x00000000000079b7 */ /* 0x0001e20000000000 */
[----:B--2---:R-:W-:Y:S04]  /*70f0*/  DEPBAR.LE SB0, 0x1 ;  /* 0x000080400000791a */ /* 0x004fe80000000000 */
.L_x_117:
[----:B------:R-:W-:Y:S05]  /*7100*/  BSYNC.RECONVERGENT B0 ;  /* 0x0000000000007941 */ /* 0x000fea0003800200 */
.L_x_116:
[----:B------:R-:W-:Y:S01]  /*7110*/  BAR.SYNC.DEFER_BLOCKING 0x1, 0x80 ;  /* 0x0042000000007b1d */ /* 0x000fe20000010000 */
[----:B------:R-:W-:Y:S01]  /*7120*/  ISETP.NE.AND P1, PT, R111, RZ, PT ;  /* 0x000000ff6f00720c */ /* 0x000fe20003f25270 */
[----:B------:R-:W-:Y:S01]  /*7130*/  UISETP.NE.AND UP0, UPT, UR49, URZ, UPT ;  /* 0x000000ff3100728c */ /* 0x000fe2000bf05270 */
[----:B------:R-:W-:Y:S11]  /*7140*/  LEA R2, R60, UR48, 0x3 ;  /* 0x000000303c027c11 */ /* 0x000ff6000f8e18ff */
[----:B------:R-:W-:Y:S01]  /*7150*/  @P1 SHF.L.U32 R3, R101, 0x1f, RZ ;  /* 0x0000001f65031819 */ /* 0x000fe200000006ff */
[----:B------:R-:W-:Y:S06]  /*7160*/  BRA.U !UP0, `(.L_x_118) ;  /* 0x0000000108247547 */ /* 0x000fec000b800000 */
[----:B------:R-:W-:Y:S01]  /*7170*/  IMAD.U32 R4, RZ, RZ, UR51 ;  /* 0x00000033ff047e24 */ /* 0x000fe2000f8e00ff */
[----:B------:R-:W-:Y:S01]  /*7180*/  MOV R0, UR37 ;  /* 0x0000002500007c02 */ /* 0x000fe20008000f00 */
[----:B------:R-:W-:Y:S03]  /*7190*/  UIADD3 UR51, UPT, UPT, UR51, 0x1, URZ ;  /* 0x0000000133337890 */ /* 0x000fe6000fffe0ff */
[----:B------:R-:W-:Y:S01]  /*71a0*/  @P1 LEA R4, R4, UR48, 0x3 ;  /* 0x0000003004041c11 */ /* 0x000fe2000f8e18ff */
[----:B------:R-:W-:Y:S04]  /*71b0*/  UISETP.NE.AND UP0, UPT, UR51, 0x4, UPT ;  /* 0x000000043300788c */ /* 0x000fe8000bf05270 */
[----:B------:R-:W-:Y:S01]  /*71c0*/  @P1 VIADD R4, R4, 0x60 ;  /* 0x0000006004041836 */ /* 0x000fe20000000000 */
[----:B------:R-:W-:Y:S04]  /*71d0*/  USEL UR51, UR51, URZ, UP0 ;  /* 0x000000ff33337287 */ /* 0x000fe80008000000 */
[----:B------:R-:W-:Y:S04]  /*71e0*/  @P1 PRMT R0, R0, 0x654, R4 ;  /* 0x0000065400001816 */ /* 0x000fe80000000004 */
[----:B------:R2:W-:Y:S04]  /*71f0*/  @P1 SYNCS.ARRIVE.TRANS64.RED.A1T0 RZ, [R0+URZ], RZ ;  /* 0x000000ff00ff19a7 */ /* 0x0005e800081004ff */
.L_x_118:
[----:B------:R-:W4:Y:S01]  /*7200*/  @P1 SYNCS.PHASECHK.TRANS64.TRYWAIT P0, [R2+URZ+0x40], R3 ;  /* 0x00004003020015a7 */ /* 0x000f2200080011ff */
[----:B------:R-:W-:Y:S01]  /*7210*/  BSSY B1, `(.L_x_119) ;  /* 0x0000016000017945 */ /* 0x000fe20003800000 */
[----:B----4-:R-:W-:Y:S03]  /*7220*/  @P1 SEL R61, RZ, 0x1, !P0 ;  /* 0x00000001ff3d1807 */ /* 0x010fe60004000000 */
[----:B------:R-:W-:Y:S05]  /*7230*/  @!P1 BRA `(.L_x_120) ;  /* 0x00000000004c9947 */ /* 0x000fea0003800000 */
[----:B------:R-:W-:Y:S01]  /*7240*/  ISETP.NE.AND P0, PT, R61, RZ, PT ;  /* 0x000000ff3d00720c */ /* 0x000fe20003f05270 */
[----:B------:R-:W-:Y:S01]  /*7250*/  BSSY B0, `(.L_x_121) ;  /* 0x000000b000007945 */ /* 0x000fe20003800000 */
[----:B------:R-:W-:Y:S11]  /*7260*/  ISETP.NE.AND P1, PT, R62, RZ, PT ;  /* 0x000000ff3e00720c */ /* 0x000ff60003f25270 */
[----:B------:R-:W-:Y:S02]  /*7270*/  @!UPT UIADD3 URZ, UPT, UPT, URZ, URZ, URZ ;  /* 0x000000fffffff290 */ /* 0x000fe4000fffe0ff */
[C---:B------:R-:W-:Y:S01]  /*7280*/  @P1 IMAD R6, R60.reuse, 0x2000, R104 ;  /* 0x000020003c061824 */ /* 0x040fe200078e0268 */
[C---:B------:R-:W-:Y:S01]  /*7290*/  @P1 LEA R4, R60.reuse, R102, 0xd ;  /* 0x000000663c041211 */ /* 0x040fe200078e68ff */
[C---:B------:R-:W-:Y:S02]  /*72a0*/  @P1 IMAD R5, R60.reuse, 0x2000, R103 ;  /* 0x000020003c051824 */ /* 0x040fe400078e0267 */
[----:B------:R-:W-:Y:S01]  /*72b0*/  @P1 IMAD R3, R60, 0x2000, R110 ;  /* 0x000020003c031824 */ /* 0x000fe200078e026e */
[----:B------:R-:W-:Y:S06]  /*72c0*/  @P0 BRA `(.L_x_122) ;  /* 0x00000000000c0947 */ /* 0x000fec0003800000 */
[----:B--2---:R-:W-:Y:S04]  /*72d0*/  SHF.L.U32 R0, R101, 0x1f, RZ ;  /* 0x0000001f65007819 */ /* 0x004fe800000006ff */
[----:B------:R-:W2:Y:S02]  /*72e0*/  SYNCS.PHASECHK.TRANS64.TRYWAIT P0, [R2+URZ+0x40], R0 ;  /* 0x00004000020075a7 */ /* 0x000ea400080011ff */
[----:B--2---:R-:W-:Y:S05]  /*72f0*/  @!P0 BRA `(.L_x_123) ;  /* 0x0000003000ec8947 */ /* 0x004fea0003800000 */
.L_x_122:
[----:B------:R-:W-:Y:S05]  /*7300*/  BSYNC B0 ;  /* 0x0000000000007941 */ /* 0x000fea0003800000 */
.L_x_121:
[----:B------:R-:W-:Y:S02]  /*7310*/  ISETP.NE.AND P0, PT, R62, RZ, PT ;  /* 0x000000ff3e00720c */ /* 0x000fe40003f05270 */
[----:B------:R-:W-:Y:S11]  /*7320*/  IADD3 R60, PT, PT, R60, 0x1, RZ ;  /* 0x000000013c3c7810 */ /* 0x000ff60007ffe0ff */
[----:B------:R4:W1:Y:S04]  /*7330*/  @P0 LDS.128 R56, [R6] ;  /* 0x0000000006380984 */ /* 0x0008680000000c00 */
[----:B------:R4:W1:Y:S04]  /*7340*/  @P0 LDS.128 R64, [R5+0x10] ;  /* 0x0000100005400984 */ /* 0x0008680000000c00 */
[----:B------:R4:W1:Y:S04]  /*7350*/  @P0 LDS.128 R72, [R4+0x20] ;  /* 0x0000200004480984 */ /* 0x0008680000000c00 */
[----:B------:R4:W1:Y:S02]  /*7360*/  @P0 LDS.128 R80, [R3+0x30] ;  /* 0x0000300003500984 */ /* 0x0008640000000c00 */
.L_x_120:
[----:B------:R-:W-:Y:S05]  /*7370*/  BSYNC B1 ;  /* 0x0000000000017941 */ /* 0x000fea0003800000 */
.L_x_119:
[----:B--2---:R-:W-:Y:S05]  /*7380*/  VIADD R0, R48, 0x20 ;  /* 0x0000002030007836 */ /* 0x004fea0000000000 */
[----:B------:R-:W-:Y:S04]  /*7390*/  SHF.R.U32.HI R0, RZ, 0x15, R0 ;  /* 0x00000015ff007819 */ /* 0x000fe80000011600 */
[----:B------:R-:W-:Y:S11]  /*73a0*/  LOP3.LUT P0, RZ, R0, 0x3, R96, 0x48, !PT ;  /* 0x0000000300ff7812 */ /* 0x000ff60007804860 */
[----:B------:R-:W-:Y:S02]  /*73b0*/  @!UPT UIADD3 URZ, UPT, UPT, URZ, URZ, URZ ;  /* 0x000000fffffff290 */ /* 0x000fe4000fffe0ff */
[----:B------:R-:W-:Y:S05]  /*73c0*/  @!P0 BRA `(.L_x_124) ;  /* 0x0000000000408947 */ /* 0x000fea0003800000 */
[----:B------:R-:W2:Y:S01]  /*73d0*/  LDCU.64 UR8, c[0x4][0x70] ;  /* 0x01000e00ff0877ac */ /* 0x000ea20008000a00 */
[----:B----4-:R-:W-:Y:S01]  /*73e0*/  MOV R3, 0x0 ;  /* 0x0000000000037802 */ /* 0x010fe20000000f00 */
[----:B------:R-:W-:Y:S02]  /*73f0*/  HFMA2 R12, -RZ, RZ, 0, 5.9604644775390625e-08 ;  /* 0x00000001ff0c7431 */ /* 0x000fe400000001ff */
[----:B-1----:R-:W-:Y:S02]  /*7400*/  IMAD.MOV.U32 R8, RZ, RZ, 0x192 ;  /* 0x00000192ff087424 */ /* 0x002fe400078e00ff */
[----:B------:R-:W-:Y:S01]  /*7410*/  IMAD.MOV.U32 R13, RZ, RZ, RZ ;  /* 0x000000ffff0d7224 */ /* 0x000fe200078e00ff */
[----:B------:R-:W1:Y:S01]  /*7420*/  LDCU.64 UR6, c[0x4][0x78] ;  /* 0x01000f00ff0677ac */ /* 0x000e620008000a00 */
[----:B------:R-:W4:Y:S01]  /*7430*/  LDC.64 R2, c[0x4][R3] ;  /* 0x0100000003027b82 */ /* 0x000f220000000a00 */
[----:B------:R-:W5:Y:S01]  /*7440*/  LDCU.64 UR4, c[0x4][0x10] ;  /* 0x01000200ff0477ac */ /* 0x000f620008000a00 */
[----:B--2---:R-:W-:Y:S01]  /*7450*/  MOV R5, UR9 ;  /* 0x0000000900057c02 */ /* 0x004fe20008000f00 */
[----:B------:R-:W-:Y:S01]  /*7460*/  IMAD.U32 R4, RZ, RZ, UR8 ;  /* 0x00000008ff047e24 */ /* 0x000fe2000f8e00ff */
[----:B-1----:R-:W-:Y:S01]  /*7470*/  MOV R7, UR7 ;  /* 0x0000000700077c02 */ /* 0x002fe20008000f00 */
[----:B------:R-:W-:Y:S01]  /*7480*/  IMAD.U32 R6, RZ, RZ, UR6 ;  /* 0x00000006ff067e24 */ /* 0x000fe2000f8e00ff */
[----:B-----5:R-:W-:Y:S01]  /*7490*/  MOV R11, UR5 ;  /* 0x00000005000b7c02 */ /* 0x020fe20008000f00 */
[----:B------:R-:W-:Y:S02]  /*74a0*/  IMAD.U32 R10, RZ, RZ, UR4 ;  /* 0x00000004ff0a7e24 */ /* 0x000fe4000f8e00ff */
[----:B------:R-:W-:Y:S07]  /*74b0*/  LEPC R20, `(.L_x_124) ;  /* 0x000000001014794e */ /* 0x000fee0000000000 */
[----:B---34-:R-:W-:Y:S05]  /*74c0*/  CALL.ABS.NOINC R2 ;  /* 0x0000000002007343 */ /* 0x018fea0003c00000 */
.L_x_124:
[----:B------:R-:W-:Y:S01]  /*74d0*/  ISETP.NE.AND P6, PT, R111, RZ, PT ;  /* 0x000000ff6f00720c */ /* 0x000fe20003fc5270 */
[----:B------:R-:W-:Y:S05]  /*74e0*/  WARPSYNC.ALL ;  /* 0x0000000000007948 */ /* 0x000fea0003800000 */
[----:B------:R-:W-:Y:S01]  /*74f0*/  R2UR UR4, R48 ;  /* 0x00000000300472ca */ /* 0x000fe200000e0000 */
[----:B------:R-:W-:Y:S01]  /*7500*/  BSSY.RECONVERGENT B0, `(.L_x_125) ;  /* 0x0000094000007945 */ /* 0x000fe20003800200 */
[----:B------:R-:W-:Y:S02]  /*7510*/  MOV R50, UR51 ;  /* 0x0000003300327c02 */ /* 0x000fe40008000f00 */
[----:B-1--4-:R-:W-:Y:S02]  /*7520*/  SHF.L.U32 R3, R56, 0x10, RZ ;  /* 0x0000001038037819 */ /* 0x012fe400000006ff */
[----:B------:R-:W-:Y:S02]  /*7530*/  MOV R63, UR37 ;  /* 0x00000025003f7c02 */ /* 0x000fe40008000f00 */
[----:B------:R-:W-:Y:S02]  /*7540*/  @P6 LEA R50, R50, UR48, 0x3 ;  /* 0x0000003032326c11 */ /* 0x000fe4000f8e18ff */
[----:B------:R-:W-:Y:S02]  /*7550*/  LOP3.LUT R51, R57, 0xffff0000, RZ, 0xc0, !PT ;  /* 0xffff000039337812 */ /* 0x000fe400078ec0ff */
[----:B------:R-:W-:Y:S01]  /*7560*/  @P6 IADD3 R50, PT, PT, R50, 0x60, RZ ;  /* 0x0000006032326810 */ /* 0x000fe20007ffe0ff */
[----:B------:R-:W1:Y:S01]  /*7570*/  LDTM.x32 R4, tmem[UR4+0x20] ;  /* 0x00002004000479ee */ /* 0x000e6200082c0000 */
[----:B------:R-:W-:Y:S02]  /*7580*/  ISETP.NE.AND P0, PT, R106, RZ, PT ;  /* 0x000000ff6a00720c */ /* 0x000fe40003f05270 */
[----:B------:R-:W-:Y:S02]  /*7590*/  @P6 PRMT R63, R63, 0x654, R50 ;  /* 0x000006543f3f6816 */ /* 0x000fe40000000032 */
[----:B------:R-:W-:Y:S01]  /*75a0*/  SHF.L.U32 R50, R57, 0x10, RZ ;  /* 0x0000001039327819 */ /* 0x000fe200000006ff */
[C---:B-1----:R-:W-:Y:S01]  /*75b0*/  FMUL R0, R47.reuse, R4 ;  /* 0x000000042f007220 */ /* 0x042fe20000400000 */
[----:B------:R-:W-:Y:S01]  /*75c0*/  LOP3.LUT R4, R56, 0xffff0000, RZ, 0xc0, !PT ;  /* 0xffff000038047812 */ /* 0x000fe200078ec0ff */
[C---:B------:R-:W-:Y:S01]  /*75d0*/  FMUL R2, R47.reuse, R5 ;  /* 0x000000052f027220 */ /* 0x040fe20000400000 */
[----:B------:R-:W-:Y:S01]  /*75e0*/  FMUL R7, R47, R7 ;  /* 0x000000072f077220 */ /* 0x000fe20000400000 */
[----:B------:R-:W-:Y:S01]  /*75f0*/  FFMA R0, R49, R3, R0 ;  /* 0x0000000331007223 */ /* 0x000fe20000000000 */
[----:B------:R-:W-:Y:S01]  /*7600*/  FMUL R3, R47, R6 ;  /* 0x000000062f037220 */ /* 0x000fe20000400000 */
[----:B------:R-:W-:Y:S01]  /*7610*/  FFMA R2, R49, R4, R2 ;  /* 0x0000000431027223 */ /* 0x000fe20000000002 */
[C---:B------:R-:W-:Y:S01]  /*7620*/  FMUL R4, R47.reuse, R8 ;  /* 0x000000082f047220 */ /* 0x040fe20000400000 */
[C---:B------:R-:W-:Y:S01]  /*7630*/  FMUL R8, R47.reuse, R12 ;  /* 0x0000000c2f087220 */ /* 0x040fe20000400000 */
[C---:B------:R-:W-:Y:S01]  /*7640*/  FMUL R12, R47.reuse, R16 ;  /* 0x000000102f0c7220 */ /* 0x040fe20000400000 */
[C---:B------:R-:W-:Y:S01]  /*7650*/  FMUL R16, R47.reuse, R20 ;  /* 0x000000142f107220 */ /* 0x040fe20000400000 */
[----:B------:R-:W-:Y:S01]  /*7660*/  F2FP.BF16.F32.PACK_AB R52, R2, R0 ;  /* 0x000000000234723e */ /* 0x000fe200000010ff */
[C---:B------:R-:W-:Y:S01]  /*7670*/  FMUL R20, R47.reuse, R24 ;  /* 0x000000182f147220 */ /* 0x040fe20000400000 */
[C---:B------:R-:W-:Y:S01]  /*7680*/  LOP3.LUT R0, R58.reuse, 0xffff0000, RZ, 0xc0, !PT ;  /* 0xffff00003a007812 */ /* 0x040fe200078ec0ff */
[----:B------:R-:W-:Y:S01]  /*7690*/  FMUL R24, R47, R28 ;  /* 0x0000001c2f187220 */ /* 0x000fe20000400000 */
[----:B------:R-:W-:Y:S01]  /*76a0*/  SHF.L.U32 R2, R59, 0x10, RZ ;  /* 0x000000103b027819 */ /* 0x000fe200000006ff */
[C---:B------:R-:W-:Y:S01]  /*76b0*/  FMUL R28, R47.reuse, R32 ;  /* 0x000000202f1c7220 */ /* 0x040fe20000400000 */
[----:B------:R-:W-:Y:S01]  /*76c0*/  SHF.L.U32 R32, R58, 0x10, RZ ;  /* 0x000000103a207819 */ /* 0x000fe200000006ff */
[----:B------:R-:W-:Y:S01]  /*76d0*/  FMUL R5, R47, R9 ;  /* 0x000000092f057220 */ /* 0x000fe20000400000 */
[C---:B------:R-:W-:Y:S01]  /*76e0*/  FFMA R3, R49.reuse, R50, R3 ;  /* 0x0000003231037223 */ /* 0x040fe20000000003 */
[----:B------:R-:W-:Y:S01]  /*76f0*/  FFMA R7, R49, R51, R7 ;  /* 0x0000003331077223 */ /* 0x000fe20000000007 */
[----:B------:R-:W-:Y:S01]  /*7700*/  FMUL R6, R47, R10 ;  /* 0x0000000a2f067220 */ /* 0x000fe20000400000 */
[----:B------:R-:W-:Y:S01]  /*7710*/  FFMA R4, R49, R32, R4 ;  /* 0x0000002031047223 */ /* 0x000fe20000000004 */
[----:B------:R-:W-:Y:S01]  /*7720*/  LOP3.LUT R32, R59, 0xffff0000, RZ, 0xc0, !PT ;  /* 0xffff00003b207812 */ /* 0x000fe200078ec0ff */
[----:B------:R-:W-:Y:S01]  /*7730*/  FFMA R5, R49, R0, R5 ;  /* 0x0000000031057223 */ /* 0x000fe20000000005 */
[C---:B------:R-:W-:Y:S01]  /*7740*/  SHF.L.U32 R0, R64.reuse, 0x10, RZ ;  /* 0x0000001040007819 */ /* 0x040fe200000006ff */
[----:B------:R-:W-:Y:S01]  /*7750*/  FMUL R11, R47, R11 ;  /* 0x0000000b2f0b7220 */ /* 0x000fe20000400000 */
[----:B------:R-:W-:Y:S01]  /*7760*/  F2FP.BF16.F32.PACK_AB R53, R7, R3 ;  /* 0x000000030735723e */ /* 0x000fe200000010ff */
[C---:B------:R-:W-:Y:S01]  /*7770*/  FFMA R6, R49.reuse, R2, R6 ;  /* 0x0000000231067223 */ /* 0x040fe20000000006 */
[----:B------:R-:W-:Y:S01]  /*7780*/  LOP3.LUT R2, R64, 0xffff0000, RZ, 0xc0, !PT ;  /* 0xffff000040027812 */ /* 0x000fe200078ec0ff */
[----:B------:R-:W-:Y:S01]  /*7790*/  FFMA R11, R49, R32, R11 ;  /* 0x00000020310b7223 */ /* 0x000fe2000000000b */
[----:B------:R-:W-:Y:S01]  /*77a0*/  SHF.L.U32 R3, R65, 0x10, RZ ;  /* 0x0000001041037819 */ /* 0x000fe200000006ff */
[----:B------:R-:W-:Y:S01]  /*77b0*/  FFMA R8, R49, R0, R8 ;  /* 0x0000000031087223 */ /* 0x000fe20000000008 */
[----:B------:R-:W-:Y:S01]  /*77c0*/  LOP3.LUT R0, R65, 0xffff0000, RZ, 0xc0, !PT ;  /* 0xffff000041007812 */ /* 0x000fe200078ec0ff */
[----:B------:R-:W-:Y:S01]  /*77d0*/  FMUL R9, R47, R13 ;  /* 0x0000000d2f097220 */ /* 0x000fe20000400000 */
[----:B------:R-:W-:Y:S01]  /*77e0*/  F2FP.BF16.F32.PACK_AB R54, R5, R4 ;  /* 0x000000040536723e */ /* 0x000fe200000010ff */
[----:B------:R-:W-:Y:S01]  /*77f0*/  FMUL R10, R47, R14 ;  /* 0x0000000e2f0a7220 */ /* 0x000fe20000400000 */
[----:B------:R-:W-:Y:S01]  /*7800*/  F2FP.BF16.F32.PACK_AB R55, R11, R6 ;  /* 0x000000060b37723e */ /* 0x000fe200000010ff */
[----:B------:R-:W-:Y:S01]  /*7810*/  FMUL R15, R47, R15 ;  /* 0x0000000f2f0f7220 */ /* 0x000fe20000400000 */
[----:B------:R-:W-:Y:S01]  /*7820*/  SHF.L.U32 R4, R81, 0x10, RZ ;  /* 0x0000001051047819 */ /* 0x000fe200000006ff */
[C---:B------:R-:W-:Y:S01]  /*7830*/  FFMA R9, R49.reuse, R2, R9 ;  /* 0x0000000231097223 */ /* 0x040fe20000000009 */
[C---:B------:R-:W-:Y:S01]  /*7840*/  SHF.L.U32 R2, R66.reuse, 0x10, RZ ;  /* 0x0000001042027819 */ /* 0x040fe200000006ff */
[C---:B------:R-:W-:Y:S01]  /*7850*/  FFMA R10, R49.reuse, R3, R10 ;  /* 0x00000003310a7223 */ /* 0x040fe2000000000a */
[----:B------:R-:W-:Y:S01]  /*7860*/  LOP3.LUT R3, R66, 0xffff0000, RZ, 0xc0, !PT ;  /* 0xffff000042037812 */ /* 0x000fe200078ec0ff */
[----:B------:R-:W-:Y:S01]  /*7870*/  FFMA R15, R49, R0, R15 ;  /* 0x00000000310f7223 */ /* 0x000fe2000000000f */
[----:B------:R-:W-:Y:S01]  /*7880*/  SHF.L.U32 R0, R67, 0x10, RZ ;  /* 0x0000001043007819 */ /* 0x000fe200000006ff */
[----:B------:R-:W-:Y:S01]  /*7890*/  FMUL R13, R47, R17 ;  /* 0x000000112f0d7220 */ /* 0x000fe20000400000 */
[----:B------:R-:W-:Y:S01]  /*78a0*/  F2FP.BF16.F32.PACK_AB R8, R9, R8 ;  /* 0x000000080908723e */ /* 0x000fe200000010ff */
[----:B------:R-:W-:Y:S01]  /*78b0*/  FMUL R14, R47, R18 ;  /* 0x000000122f0e7220 */ /* 0x000fe20000400000 */
[----:B------:R-:W-:Y:S01]  /*78c0*/  F2FP.BF16.F32.PACK_AB R9, R15, R10 ;  /* 0x0000000a0f09723e */ /* 0x000fe200000010ff */
[----:B------:R-:W-:Y:S01]  /*78d0*/  FFMA R12, R49, R2, R12 ;  /* 0x00000002310c7223 */ /* 0x000fe2000000000c */
[----:B------:R-:W-:Y:S01]  /*78e0*/  LOP3.LUT R2, R67, 0xffff0000, RZ, 0xc0, !PT ;  /* 0xffff000043027812 */ /* 0x000fe200078ec0ff */
[----:B------:R-:W-:Y:S01]  /*78f0*/  FFMA R13, R49, R3, R13 ;  /* 0x00000003310d7223 */ /* 0x000fe2000000000d */
[----:B------:R-:W-:Y:S01]  /*7900*/  SHF.L.U32 R3, R73, 0x10, RZ ;  /* 0x0000001049037819 */ /* 0x000fe200000006ff */
[----:B------:R-:W-:Y:S01]  /*7910*/  FFMA R14, R49, R0, R14 ;  /* 0x00000000310e7223 */ /* 0x000fe2000000000e */
[C---:B------:R-:W-:Y:S01]  /*7920*/  SHF.L.U32 R0, R72.reuse, 0x10, RZ ;  /* 0x0000001048007819 */ /* 0x040fe200000006ff */
[----:B------:R-:W-:Y:S01]  /*7930*/  FMUL R19, R47, R19 ;  /* 0x000000132f137220 */ /* 0x000fe20000400000 */
[----:B------:R-:W-:Y:S01]  /*7940*/  F2FP.BF16.F32.PACK_AB R10, R13, R12 ;  /* 0x0000000c0d0a723e */ /* 0x000fe200000010ff */
[----:B------:R-:W-:Y:S01]  /*7950*/  FMUL R17, R47, R21 ;  /* 0x000000152f117220 */ /* 0x000fe20000400000 */
[----:B------:R-:W-:Y:S01]  /*7960*/  LOP3.LUT R5, R83, 0xffff0000, RZ, 0xc0, !PT ;  /* 0xffff000053057812 */ /* 0x000fe200078ec0ff */
[C---:B------:R-:W-:Y:S01]  /*7970*/  FFMA R19, R49.reuse, R2, R19 ;  /* 0x0000000231137223 */ /* 0x040fe20000000013 */
[----:B------:R-:W-:Y:S01]  /*7980*/  LOP3.LUT R2, R72, 0xffff0000, RZ, 0xc0, !PT ;  /* 0xffff000048027812 */ /* 0x000fe200078ec0ff */
[----:B------:R1:W-:Y:S01]  /*7990*/  STS.128 [R104+0x2000], R52 ;  /* 0x0020003468007388 */ /* 0x0003e20000000c00 */
[----:B------:R-:W-:Y:S01]  /*79a0*/  FFMA R16, R49, R0, R16 ;  /* 0x0000000031107223 */ /* 0x000fe20000000010 */
[----:B------:R-:W-:Y:S01]  /*79b0*/  LOP3.LUT R0, R73, 0xffff0000, RZ, 0xc0, !PT ;  /* 0xffff000049007812 */ /* 0x000fe200078ec0ff */
[----:B------:R-:W-:Y:S01]  /*79c0*/  FMUL R18, R47, R22 ;  /* 0x000000162f127220 */ /* 0x000fe20000400000 */
[----:B------:R-:W-:Y:S01]  /*79d0*/  F2FP.BF16.F32.PACK_AB R11, R19, R14 ;  /* 0x0000000e130b723e */ /* 0x000fe200000010ff */
[----:B------:R-:W-:Y:S01]  /*79e0*/  FMUL R23, R47, R23 ;  /* 0x000000172f177220 */ /* 0x000fe20000400000 */
[C---:B------:R-:W-:Y:S01]  /*79f0*/  FFMA R17, R49.reuse, R2, R17 ;  /* 0x0000000231117223 */ /* 0x040fe20000000011 */
[C---:B------:R-:W-:Y:S01]  /*7a00*/  SHF.L.U32 R2, R74.reuse, 0x10, RZ ;  /* 0x000000104a027819 */ /* 0x040fe200000006ff */
[----:B------:R-:W-:Y:S01]  /*7a10*/  FFMA R18, R49, R3, R18 ;  /* 0x0000000331127223 */ /* 0x000fe20000000012 */
[----:B------:R-:W-:Y:S01]  /*7a20*/  SHF.L.U32 R3, R75, 0x10, RZ ;  /* 0x000000104b037819 */ /* 0x000fe200000006ff */
[----:B------:R1:W-:Y:S01]  /*7a30*/  STS.128 [R103+0x2010], R8 ;  /* 0x0020100867007388 */ /* 0x0003e20000000c00 */
[----:B------:R-:W-:Y:S01]  /*7a40*/  F2FP.BF16.F32.PACK_AB R16, R17, R16 ;  /* 0x000000101110723e */ /* 0x000fe200000010ff */
[----:B------:R-:W-:Y:S01]  /*7a50*/  FFMA R23, R49, R0, R23 ;  /* 0x0000000031177223 */ /* 0x000fe20000000017 */
[----:B------:R-:W-:Y:S01]  /*7a60*/  LOP3.LUT R0, R74, 0xffff0000, RZ, 0xc0, !PT ;  /* 0xffff00004a007812 */ /* 0x000fe200078ec0ff */
[C---:B------:R-:W-:Y:S01]  /*7a70*/  FMUL R21, R47.reuse, R25 ;  /* 0x000000192f157220 */ /* 0x040fe20000400000 */
[----:B------:R-:W-:Y:S01]  /*7a80*/  FMUL R22, R47, R26 ;  /* 0x0000001a2f167220 */ /* 0x000fe20000400000 */
[C---:B------:R-:W-:Y:S01]  /*7a90*/  FFMA R20, R49.reuse, R2, R20 ;  /* 0x0000000231147223 */ /* 0x040fe20000000014 */
[C---:B------:R-:W-:Y:S01]  /*7aa0*/  SHF.L.U32 R2, R80.reuse, 0x10, RZ ;  /* 0x0000001050027819 */ /* 0x040fe200000006ff */
[----:B------:R-:W-:Y:S01]  /*7ab0*/  FFMA R21, R49, R0, R21 ;  /* 0x0000000031157223 */ /* 0x000fe20000000015 */
[----:B------:R-:W-:Y:S01]  /*7ac0*/  LOP3.LUT R0, R75, 0xffff0000, RZ, 0xc0, !PT ;  /* 0xffff00004b007812 */ /* 0x000fe200078ec0ff */
[----:B------:R-:W-:Y:S01]  /*7ad0*/  FFMA R22, R49, R3, R22 ;  /* 0x0000000331167223 */ /* 0x000fe20000000016 */
[C---:B------:R-:W-:Y:S01]  /*7ae0*/  FMUL R27, R47.reuse, R27 ;  /* 0x0000001b2f1b7220 */ /* 0x040fe20000400000 */
[----:B------:R-:W-:Y:S01]  /*7af0*/  LOP3.LUT R3, R80, 0xffff0000, RZ, 0xc0, !PT ;  /* 0xffff000050037812 */ /* 0x000fe200078ec0ff */
[C---:B------:R-:W-:Y:S01]  /*7b00*/  FMUL R25, R47.reuse, R29 ;  /* 0x0000001d2f197220 */ /* 0x040fe20000400000 */
[----:B------:R-:W-:Y:S01]  /*7b10*/  FMUL R26, R47, R30 ;  /* 0x0000001e2f1a7220 */ /* 0x000fe20000400000 */
[C---:B------:R-:W-:Y:S01]  /*7b20*/  FFMA R27, R49.reuse, R0, R27 ;  /* 0x00000000311b7223 */ /* 0x040fe2000000001b */
[----:B------:R-:W-:Y:S01]  /*7b30*/  FFMA R24, R49, R2, R24 ;  /* 0x0000000231187223 */ /* 0x000fe20000000018 */
[----:B------:R-:W-:Y:S01]  /*7b40*/  LOP3.LUT R0, R81, 0xffff0000, RZ, 0xc0, !PT ;  /* 0xffff000051007812 */ /* 0x000fe200078ec0ff */
[----:B------:R-:W-:Y:S01]  /*7b50*/  FFMA R25, R49, R3, R25 ;  /* 0x0000000331197223 */ /* 0x000fe20000000019 */
[----:B------:R-:W-:Y:S01]  /*7b60*/  FMUL R31, R47, R31 ;  /* 0x0000001f2f1f7220 */ /* 0x000fe20000400000 */
[C---:B------:R-:W-:Y:S01]  /*7b70*/  SHF.L.U32 R2, R82.reuse, 0x10, RZ ;  /* 0x0000001052027819 */ /* 0x040fe200000006ff */
[----:B------:R-:W-:Y:S01]  /*7b80*/  FFMA R26, R49, R4, R26 ;  /* 0x00000004311a7223 */ /* 0x000fe2000000001a */
[----:B------:R-:W-:Y:S01]  /*7b90*/  LOP3.LUT R3, R82, 0xffff0000, RZ, 0xc0, !PT ;  /* 0xffff000052037812 */ /* 0x000fe200078ec0ff */
[----:B------:R-:W-:Y:S01]  /*7ba0*/  FMUL R29, R47, R33 ;  /* 0x000000212f1d7220 */ /* 0x000fe20000400000 */
[----:B------:R-:W-:Y:S01]  /*7bb0*/  SHF.L.U32 R4, R83, 0x10, RZ ;  /* 0x0000001053047819 */ /* 0x000fe200000006ff */
[----:B------:R-:W-:Y:S01]  /*7bc0*/  FMUL R30, R47, R34 ;  /* 0x000000222f1e7220 */ /* 0x000fe20000400000 */
[----:B------:R-:W-:Y:S01]  /*7bd0*/  F2FP.BF16.F32.PACK_AB R17, R23, R18 ;  /* 0x000000121711723e */ /* 0x000fe200000010ff */
[----:B------:R-:W-:Y:S01]  /*7be0*/  FFMA R31, R49, R0, R31 ;  /* 0x00000000311f7223 */ /* 0x000fe2000000001f */
[----:B------:R-:W-:Y:S01]  /*7bf0*/  FMUL R35, R47, R35 ;  /* 0x000000232f237220 */ /* 0x000fe20000400000 */
[----:B------:R-:W-:Y:S01]  /*7c00*/  F2FP.BF16.F32.PACK_AB R18, R21, R20 ;  /* 0x000000141512723e */ /* 0x000fe200000010ff */
[----:B------:R-:W-:Y:S01]  /*7c10*/  FFMA R28, R49, R2, R28 ;  /* 0x00000002311c7223 */ /* 0x000fe2000000001c */
[----:B------:R-:W-:Y:S01]  /*7c20*/  F2FP.BF16.F32.PACK_AB R19, R27, R22 ;  /* 0x000000161b13723e */ /* 0x000fe200000010ff */
[C---:B------:R-:W-:Y:S01]  /*7c30*/  FFMA R29, R49.reuse, R3, R29 ;  /* 0x00000003311d7223 */ /* 0x040fe2000000001d */
[C---:B------:R-:W-:Y:S01]  /*7c40*/  FFMA R30, R49.reuse, R4, R30 ;  /* 0x00000004311e7223 */ /* 0x040fe2000000001e */
[----:B------:R-:W-:Y:S01]  /*7c50*/  FFMA R35, R49, R5, R35 ;  /* 0x0000000531237223 */ /* 0x000fe20000000023 */
[----:B------:R-:W-:Y:S01]  /*7c60*/  F2FP.BF16.F32.PACK_AB R24, R25, R24 ;  /* 0x000000181918723e */ /* 0x000fe200000010ff */
[----:B------:R1:W-:Y:S01]  /*7c70*/  STS.128 [R102+0x2020], R16 ;  /* 0x0020201066007388 */ /* 0x0003e20000000c00 */
[----:B------:R-:W-:Y:S02]  /*7c80*/  F2FP.BF16.F32.PACK_AB R25, R31, R26 ;  /* 0x0000001a1f19723e */ /* 0x000fe400000010ff */
[----:B------:R-:W-:Y:S02]  /*7c90*/  F2FP.BF16.F32.PACK_AB R26, R29, R28 ;  /* 0x0000001c1d1a723e */ /* 0x000fe400000010ff */
[----:B------:R-:W-:Y:S02]  /*7ca0*/  F2FP.BF16.F32.PACK_AB R27, R35, R30 ;  /* 0x0000001e231b723e */ /* 0x000fe400000010ff */
[----:B------:R-:W-:Y:S02]  /*7cb0*/  LEA R0, R60, UR48, 0x3 ;  /* 0x000000303c007c11 */ /* 0x000fe4000f8e18ff */
[----:B------:R-:W-:Y:S01]  /*7cc0*/  @P6 SHF.L.U32 R2, R101, 0x1f, RZ ;  /* 0x0000001f65026819 */ /* 0x000fe200000006ff */
        /* <DEDUP_REMOVED lines=9> */
[----:B------:R-:W-:Y:S02]  /*7d60*/  UIADD3 UR12, UP0, UPT, UR52, 0x680, URZ ;  /* 0x00000680340c7890 */ /* 0x000fe4000ff1e0ff */
[----:B------:R-:W-:Y:S02]  /*7d70*/  UIADD3 UR9, UPT, UPT, UR41, 0x20, URZ ;  /* 0x0000002029097890 */ /* 0x000fe4000fffe0ff */
[----:B------:R-:W-:Y:S02]  /*7d80*/  UIADD3 UR8, UPT, UPT, UR48, 0x2200, URZ ;  /* 0x0000220030087890 */ /* 0x000fe4000fffe0ff */
[----:B------:R-:W-:Y:S01]  /*7d90*/  UIADD3.X UR13, UPT, UPT, URZ, UR53, URZ, UP0, !UPT ;  /* 0x00000035ff0d7290 */ /* 0x000fe200087fe4ff */
[----:B------:R-:W-:Y:S01]  /*7da0*/  UMOV UR10, UR42 ;  /* 0x0000002a000a7c82 */ /* 0x000fe20008000000 */
[----:B------:R-:W-:Y:S01]  /*7db0*/  UMOV UR11, UR36 ;  /* 0x00000024000b7c82 */ /* 0x000fe20008000000 */
[----:B------:R-:W-:Y:S02]  /*7dc0*/  UIADD3 UR5, UPT, UPT, UR41, 0xa0, URZ ;  /* 0x000000a029057890 */ /* 0x000fe4000fffe0ff */
[----:B------:R-:W-:Y:S01]  /*7dd0*/  UIADD3 UR4, UPT, UPT, UR48, 0x3200, URZ ;  /* 0x0000320030047890 */ /* 0x000fe2000fffe0ff */
[----:B------:R-:W-:Y:S03]  /*7de0*/  UMOV UR6, UR42 ;  /* 0x0000002a00067c82 */ /* 0x000fe60008000000 */
[----:B------:R2:W-:Y:S01]  /*7df0*/  UTMASTG.3D [UR8], [UR12] ;  /* 0x000000080c0073b5 */ /* 0x0005e20008010000 */
[----:B------:R-:W-:Y:S04]  /*7e00*/  UMOV UR7, UR36 ;  /* 0x0000002400077c82 */ /* 0x000fe80008000000 */
[----:B------:R2:W-:Y:S01]  /*7e10*/  UTMASTG.3D [UR4], [UR12] ;  /* 0x000000040c0073b5 */ /* 0x0005e20008010000 */
[----:B------:R0:W-:Y:S01]  /*7e20*/  UTMACMDFLUSH ;  /* 0x00000000000079b7 */ /* 0x0001e20000000000 */
[----:B--2---:R-:W-:Y:S04]  /*7e30*/  DEPBAR.LE SB0, 0x1 ;  /* 0x000080400000791a */ /* 0x004fe80000000000 */
.L_x_126:
[----:B------:R-:W-:Y:S05]  /*7e40*/  BSYNC.RECONVERGENT B0 ;  /* 0x0000000000007941 */ /* 0x000fea0003800200 */
.L_x_125:
[----:B------:R-:W-:Y:S01]  /*7e50*/  BAR.SYNC.DEFER_BLOCKING 0x1, 0x80 ;  /* 0x0042000000007b1d */ /* 0x000fe20000010000 */
[----:B------:R-:W-:Y:S04]  /*7e60*/  UIADD3 UR40, UPT, UPT, UR51, 0x1, URZ ;  /* 0x0000000133287890 */ /* 0x000fe8000fffe0ff */
[----:B------:R-:W-:Y:S04]  /*7e70*/  UISETP.NE.AND UP0, UPT, UR40, 0x4, UPT ;  /* 0x000000042800788c */ /* 0x000fe8000bf05270 */
[----:B------:R-:W-:Y:S01]  /*7e80*/  USEL UR40, UR40, URZ, UP0 ;  /* 0x000000ff28287287 */ /* 0x000fe20008000000 */
[----:B------:R2:W-:Y:S01]  /*7e90*/  @P6 SYNCS.ARRIVE.TRANS64.RED.A1T0 RZ, [R63+URZ], RZ ;  /* 0x000000ff3fff69a7 */ /* 0x0005e200081004ff */
[----:B------:R-:W-:Y:S01]  /*7ea0*/  BSSY B1, `(.L_x_127) ;  /* 0x0000017000017945 */ /* 0x000fe20003800000 */
[----:B------:R-:W4:Y:S02]  /*7eb0*/  @P6 SYNCS.PHASECHK.TRANS64.TRYWAIT P0, [R0+URZ+0x40], R2 ;  /* 0x00004002000065a7 */ /* 0x000f2400080011ff */
[----:B----4-:R-:W-:Y:S01]  /*7ec0*/  @P6 SEL R61, RZ, 0x1, !P0 ;  /* 0x00000001ff3d6807 */ /* 0x010fe20004000000 */
[----:B--2---:R-:W-:Y:S06]  /*7ed0*/  @!P6 BRA `(.L_x_128) ;  /* 0x00000000004ce947 */ /* 0x004fec0003800000 */
        /* <DEDUP_REMOVED lines=9> */
[----:B------:R-:W-:Y:S04]  /*7f70*/  SHF.L.U32 R6, R101, 0x1f, RZ ;  /* 0x0000001f65067819 */ /* 0x000fe800000006ff */
[----:B------:R-:W2:Y:S02]  /*7f80*/  SYNCS.PHASECHK.TRANS64.TRYWAIT P0, [R0+URZ+0x40], R6 ;  /* 0x00004006000075a7 */ /* 0x000ea400080011ff */
[----:B--2---:R-:W-:Y:S05]  /*7f90*/  @!P0 BRA `(.L_x_131) ;  /* 0x0000002400d88947 */ /* 0x004fea0003800000 */
.L_x_130:
[----:B------:R-:W-:Y:S05]  /*7fa0*/  BSYNC B0 ;  /* 0x0000000000007941 */ /* 0x000fea0003800000 */
.L_x_129:
[----:B------:R-:W-:Y:S02]  /*7fb0*/  ISETP.NE.AND P0, PT, R62, RZ, PT ;  /* 0x000000ff3e00720c */ /* 0x000fe40003f05270 */
[----:B------:R-:W-:Y:S11]  /*7fc0*/  IADD3 R60, PT, PT, R60, 0x1, RZ ;  /* 0x000000013c3c7810 */ /* 0x000ff60007ffe0ff */
[----:B------:R4:W1:Y:S04]  /*7fd0*/  @P0 LDS.128 R56, [R5] ;  /* 0x0000000005380984 */ /* 0x0008680000000c00 */
[----:B------:R4:W1:Y:S04]  /*7fe0*/  @P0 LDS.128 R64, [R4+0x10] ;  /* 0x0000100004400984 */ /* 0x0008680000000c00 */
[----:B------:R4:W1:Y:S04]  /*7ff0*/  @P0 LDS.128 R72, [R3+0x20] ;  /* 0x0000200003480984 */ /* 0x0008680000000c00 */
[----:B------:R4:W1:Y:S02]  /*8000*/  @P0 LDS.128 R80, [R2+0x30] ;  /* 0x0000300002500984 */ /* 0x0008640000000c00 */
.L_x_128:
[----:B------:R-:W-:Y:S05]  /*8010*/  BSYNC B1 ;  /* 0x0000000000017941 */ /* 0x000fea0003800000 */
.L_x_127:
        /* <DEDUP_REMOVED lines=21> */
.L_x_132:
        /* <DEDUP_REMOVED lines=151> */
.L_x_134:
[----:B------:R-:W-:Y:S05]  /*8ae0*/  BSYNC.RECONVERGENT B0 ;  /* 0x0000000000007941 */ /* 0x000fea0003800200 */
.L_x_133:
        /* <DEDUP_REMOVED lines=21> */
.L_x_138:
[----:B------:R-:W-:Y:S05]  /*8c40*/  BSYNC B0 ;  /* 0x0000000000007941 */ /* 0x000fea0003800000 */
.L_x_137:
[----:B------:R-:W-:Y:S11]  /*8c50*/  ISETP.NE.AND P0, PT, R62, RZ, PT ;  /* 0x000000ff3e00720c */ /* 0x000ff60003f05270 */
[----:B------:R-:W-:Y:S02]  /*8c60*/  @!UPT UIADD3 URZ, UPT, UPT, URZ, URZ, URZ ;  /* 0x000000fffffff290 */ /* 0x000fe4000fffe0ff */
[----:B------:R4:W1:Y:S04]  /*8c70*/  @P0 LDS.128 R56, [R4] ;  /* 0x0000000004380984 */ /* 0x0008680000000c00 */
[----:B------:R4:W1:Y:S04]  /*8c80*/  @P0 LDS.128 R64, [R3+0x10] ;  /* 0x0000100003400984 */ /* 0x0008680000000c00 */
[----:B------:R4:W1:Y:S04]  /*8c90*/  @P0 LDS.128 R72, [R2+0x20] ;  /* 0x0000200002480984 */ /* 0x0008680000000c00 */
[----:B------:R4:W1:Y:S02]  /*8ca0*/  @P0 LDS.128 R80, [R60+0x30] ;  /* 0x000030003c500984 */ /* 0x0008640000000c00 */
.L_x_136:
[----:B------:R-:W-:Y:S05]  /*8cb0*/  BSYNC B1 ;  /* 0x0000000000017941 */ /* 0x000fea0003800000 */
.L_x_135:
        /* <DEDUP_REMOVED lines=21> */
.L_x_140:
[----:B------:R-:W-:Y:S01]  /*8e10*/  ISETP.NE.AND P0, PT, R106, RZ, PT ;  /* 0x000000ff6a00720c */ /* 0x000fe20003f05270 */
[----:B------:R-:W-:Y:S05]  /*8e20*/  WARPSYNC.ALL ;  /* 0x0000000000007948 */ /* 0x000fea0003800000 */
[----:B------:R-:W-:Y:S01]  /*8e30*/  R2UR UR4, R48 ;  /* 0x00000000300472ca */ /* 0x000fe200000e0000 */
[----:B------:R-:W-:Y:S01]  /*8e40*/  BSSY.RECONVERGENT B0, `(.L_x_141) ;  /* 0x0000090000007945 */ /* 0x000fe20003800200 */
[C---:B-1----:R-:W-:Y:S02]  /*8e50*/  SHF.L.U32 R48, R56.reuse, 0x10, RZ ;  /* 0x0000001038307819 */ /* 0x042fe400000006ff */
[----:B------:R-:W-:Y:S02]  /*8e60*/  LOP3.LUT R50, R56, 0xffff0000, RZ, 0xc0, !PT ;  /* 0xffff000038327812 */ /* 0x000fe400078ec0ff */
[C---:B------:R-:W-:Y:S02]  /*8e70*/  SHF.L.U32 R51, R57.reuse, 0x10, RZ ;  /* 0x0000001039337819 */ /* 0x040fe400000006ff */
[----:B------:R-:W-:Y:S02]  /*8e80*/  LOP3.LUT R52, R57, 0xffff0000, RZ, 0xc0, !PT ;  /* 0xffff000039347812 */ /* 0x000fe400078ec0ff */
[C---:B------:R-:W-:Y:S02]  /*8e90*/  SHF.L.U32 R53, R58.reuse, 0x10, RZ ;  /* 0x000000103a357819 */ /* 0x040fe400000006ff */
[----:B------:R-:W-:Y:S01]  /*8ea0*/  LOP3.LUT R54, R58, 0xffff0000, RZ, 0xc0, !PT ;  /* 0xffff00003a367812 */ /* 0x000fe200078ec0ff */
[----:B----4-:R-:W1:Y:S01]  /*8eb0*/  LDTM.x32 R4, tmem[UR4+0x60] ;  /* 0x00006004000479ee */ /* 0x010e6200082c0000 */
[C---:B------:R-:W-:Y:S01]  /*8ec0*/  SHF.L.U32 R55, R59.reuse, 0x10, RZ ;  /* 0x000000103b377819 */ /* 0x040fe200000006ff */
[----:B------:R-:W-:Y:S01]  /*8ed0*/  NOP ;  /* 0x0000000000007918 */ /* 0x000fe20000000000 */
[----:B------:R-:W-:Y:S02]  /*8ee0*/  LOP3.LUT R56, R59, 0xffff0000, RZ, 0xc0, !PT ;  /* 0xffff00003b387812 */ /* 0x000fe400078ec0ff */
[C---:B------:R-:W-:Y:S02]  /*8ef0*/  SHF.L.U32 R57, R64.reuse, 0x10, RZ ;  /* 0x0000001040397819 */ /* 0x040fe400000006ff */
[----:B------:R-:W-:Y:S02]  /*8f00*/  LOP3.LUT R58, R64, 0xffff0000, RZ, 0xc0, !PT ;  /* 0xffff0000403a7812 */ /* 0x000fe400078ec0ff */
[C---:B------:R-:W-:Y:S02]  /*8f10*/  SHF.L.U32 R59, R65.reuse, 0x10, RZ ;  /* 0x00000010413b7819 */ /* 0x040fe400000006ff */
[----:B------:R-:W-:Y:S02]  /*8f20*/  LOP3.LUT R60, R65, 0xffff0000, RZ, 0xc0, !PT ;  /* 0xffff0000413c7812 */ /* 0x000fe400078ec0ff */
[C---:B------:R-:W-:Y:S02]  /*8f30*/  SHF.L.U32 R61, R66.reuse, 0x10, RZ ;  /* 0x00000010423d7819 */ /* 0x040fe400000006ff */
[----:B------:R-:W-:Y:S02]  /*8f40*/  LOP3.LUT R62, R66, 0xffff0000, RZ, 0xc0, !PT ;  /* 0xffff0000423e7812 */ /* 0x000fe400078ec0ff */
[C---:B------:R-:W-:Y:S02]  /*8f50*/  SHF.L.U32 R63, R67.reuse, 0x10, RZ ;  /* 0x00000010433f7819 */ /* 0x040fe400000006ff */
[----:B------:R-:W-:Y:S02]  /*8f60*/  IADD3 R112, PT, PT, R112, 0xd0, RZ ;  /* 0x000000d070707810 */ /* 0x000fe40007ffe0ff */
[----:B------:R-:W-:Y:S02]  /*8f70*/  LOP3.LUT R64, R67, 0xffff0000, RZ, 0xc0, !PT ;  /* 0xffff000043407812 */ /* 0x000fe400078ec0ff */
[C---:B------:R-:W-:Y:S01]  /*8f80*/  SHF.L.U32 R65, R72.reuse, 0x10, RZ ;  /* 0x0000001048417819 */ /* 0x040fe200000006ff */
[C---:B-1----:R-:W-:Y:S01]  /*8f90*/  FMUL R4, R47.reuse, R4 ;  /* 0x000000042f047220 */ /* 0x042fe20000400000 */
[----:B------:R-:W-:Y:S01]  /*8fa0*/  LOP3.LUT R66, R72, 0xffff0000, RZ, 0xc0, !PT ;  /* 0xffff000048427812 */ /* 0x000fe200078ec0ff */
[----:B------:R-:W-:Y:S01]  /*8fb0*/  FMUL R5, R47, R5 ;  /* 0x000000052f057220 */ /* 0x000fe20000400000 */
[----:B------:R-:W-:Y:S01]  /*8fc0*/  LOP3.LUT R112, R112, 0xfefffff8, RZ, 0xc0, !PT ;  /* 0xfefffff870707812 */ /* 0x000fe200078ec0ff */
[----:B------:R-:W-:Y:S01]  /*8fd0*/  FFMA R4, R49, R48, R4 ;  /* 0x0000003031047223 */ /* 0x000fe20000000004 */
[----:B------:R-:W-:Y:S01]  /*8fe0*/  FMUL R6, R47, R6 ;  /* 0x000000062f067220 */ /* 0x000fe20000400000 */
[----:B------:R-:W-:Y:S01]  /*8ff0*/  FFMA R5, R49, R50, R5 ;  /* 0x0000003231057223 */ /* 0x000fe20000000005 */
[----:B------:R-:W-:Y:S01]  /*9000*/  SHF.L.U32 R67, R73, 0x10, RZ ;  /* 0x0000001049437819 */ /* 0x000fe200000006ff */
[----:B------:R1:W-:Y:S01]  /*9010*/  SYNCS.ARRIVE.TRANS64.RED.A1T0 RZ, [R112+URZ], RZ ;  /* 0x000000ff70ff79a7 */ /* 0x0003e200081004ff */
[----:B------:R-:W-:Y:S01]  /*9020*/  FFMA R6, R49, R51, R6 ;  /* 0x0000003331067223 */ /* 0x000fe20000000006 */
[----:B------:R-:W-:Y:S01]  /*9030*/  FMUL R7, R47, R7 ;  /* 0x000000072f077220 */ /* 0x000fe20000400000 */
[----:B------:R-:W-:Y:S01]  /*9040*/  F2FP.BF16.F32.PACK_AB R4, R5, R4 ;  /* 0x000000040504723e */ /* 0x000fe200000010ff */
[C---:B------:R-:W-:Y:S01]  /*9050*/  FMUL R8, R47.reuse, R8 ;  /* 0x000000082f087220 */ /* 0x040fe20000400000 */
[----:B------:R-:W-:Y:S01]  /*9060*/  FMUL R9, R47, R9 ;  /* 0x000000092f097220 */ /* 0x000fe20000400000 */
[----:B------:R-:W-:Y:S01]  /*9070*/  LOP3.LUT R68, R73, 0xffff0000, RZ, 0xc0, !PT ;  /* 0xffff000049447812 */ /* 0x000fe200078ec0ff */
[C---:B------:R-:W-:Y:S01]  /*9080*/  FFMA R7, R49.reuse, R52, R7 ;  /* 0x0000003431077223 */ /* 0x040fe20000000007 */
[C---:B------:R-:W-:Y:S01]  /*9090*/  FFMA R8, R49.reuse, R53, R8 ;  /* 0x0000003531087223 */ /* 0x040fe20000000008 */
[C---:B------:R-:W-:Y:S01]  /*90a0*/  SHF.L.U32 R69, R74.reuse, 0x10, RZ ;  /* 0x000000104a457819 */ /* 0x040fe200000006ff */
[----:B------:R-:W-:Y:S01]  /*90b0*/  FFMA R9, R49, R54, R9 ;  /* 0x0000003631097223 */ /* 0x000fe20000000009 */
[----:B------:R-:W-:Y:S01]  /*90c0*/  FMUL R10, R47, R10 ;  /* 0x0000000a2f0a7220 */ /* 0x000fe20000400000 */
[----:B------:R-:W-:Y:S01]  /*90d0*/  F2FP.BF16.F32.PACK_AB R5, R7, R6 ;  /* 0x000000060705723e */ /* 0x000fe200000010ff */
[C---:B------:R-:W-:Y:S01]  /*90e0*/  FMUL R11, R47.reuse, R11 ;  /* 0x0000000b2f0b7220 */ /* 0x040fe20000400000 */
[----:B------:R-:W-:Y:S01]  /*90f0*/  FMUL R0, R47, R12 ;  /* 0x0000000c2f007220 */ /* 0x000fe20000400000 */
[----:B------:R-:W-:Y:S01]  /*9100*/  F2FP.BF16.F32.PACK_AB R6, R9, R8 ;  /* 0x000000080906723e */ /* 0x000fe200000010ff */
[C---:B------:R-:W-:Y:S01]  /*9110*/  FFMA R10, R49.reuse, R55, R10 ;  /* 0x00000037310a7223 */ /* 0x040fe2000000000a */
[C---:B------:R-:W-:Y:S01]  /*9120*/  FFMA R11, R49.reuse, R56, R11 ;  /* 0x00000038310b7223 */ /* 0x040fe2000000000b */
[----:B------:R-:W-:Y:S01]  /*9130*/  LOP3.LUT R70, R74, 0xffff0000, RZ, 0xc0, !PT ;  /* 0xffff00004a467812 */ /* 0x000fe200078ec0ff */
[----:B------:R-:W-:Y:S01]  /*9140*/  FFMA R0, R49, R57, R0 ;  /* 0x0000003931007223 */ /* 0x000fe20000000000 */
[----:B------:R-:W-:Y:S01]  /*9150*/  FMUL R2, R47, R13 ;  /* 0x0000000d2f027220 */ /* 0x000fe20000400000 */
[----:B------:R-:W-:Y:S01]  /*9160*/  SHF.L.U32 R71, R75, 0x10, RZ ;  /* 0x000000104b477819 */ /* 0x000fe200000006ff */
[----:B------:R-:W-:Y:S01]  /*9170*/  FMUL R3, R47, R14 ;  /* 0x0000000e2f037220 */ /* 0x000fe20000400000 */
[----:B------:R-:W-:Y:S01]  /*9180*/  F2FP.BF16.F32.PACK_AB R7, R11, R10 ;  /* 0x0000000a0b07723e */ /* 0x000fe200000010ff */
[----:B------:R-:W-:Y:S01]  /*9190*/  FFMA R2, R49, R58, R2 ;  /* 0x0000003a31027223 */ /* 0x000fe20000000002 */
[C---:B------:R-:W-:Y:S01]  /*91a0*/  FMUL R15, R47.reuse, R15 ;  /* 0x0000000f2f0f7220 */ /* 0x040fe20000400000 */
[C---:B------:R-:W-:Y:S01]  /*91b0*/  FMUL R12, R47.reuse, R16 ;  /* 0x000000102f0c7220 */ /* 0x040fe20000400000 */
[----:B------:R-:W-:Y:S01]  /*91c0*/  FMUL R13, R47, R17 ;  /* 0x000000112f0d7220 */ /* 0x000fe20000400000 */
[----:B------:R1:W-:Y:S01]  /*91d0*/  STS.128 [R104+0x6000], R4 ;  /* 0x0060000468007388 */ /* 0x0003e20000000c00 */
[----:B------:R-:W-:Y:S01]  /*91e0*/  LOP3.LUT R72, R75, 0xffff0000, RZ, 0xc0, !PT ;  /* 0xffff00004b487812 */ /* 0x000fe200078ec0ff */
[C---:B------:R-:W-:Y:S01]  /*91f0*/  FFMA R3, R49.reuse, R59, R3 ;  /* 0x0000003b31037223 */ /* 0x040fe20000000003 */
[----:B------:R-:W-:Y:S01]  /*9200*/  SHF.L.U32 R73, R80, 0x10, RZ ;  /* 0x0000001050497819 */ /* 0x000fe200000006ff */
[C---:B------:R-:W-:Y:S01]  /*9210*/  FFMA R15, R49.reuse, R60, R15 ;  /* 0x0000003c310f7223 */ /* 0x040fe2000000000f */
[----:B------:R-:W-:Y:S01]  /*9220*/  F2FP.BF16.F32.PACK_AB R8, R2, R0 ;  /* 0x000000000208723e */ /* 0x000fe200000010ff */
[C---:B------:R-:W-:Y:S01]  /*9230*/  FFMA R12, R49.reuse, R61, R12 ;  /* 0x0000003d310c7223 */ /* 0x040fe2000000000c */
[----:B------:R-:W-:Y:S01]  /*9240*/  FFMA R13, R49, R62, R13 ;  /* 0x0000003e310d7223 */ /* 0x000fe2000000000d */
[C---:B------:R-:W-:Y:S01]  /*9250*/  FMUL R14, R47.reuse, R18 ;  /* 0x000000122f0e7220 */ /* 0x040fe20000400000 */
[C---:B------:R-:W-:Y:S01]  /*9260*/  FMUL R19, R47.reuse, R19 ;  /* 0x000000132f137220 */ /* 0x040fe20000400000 */
[C---:B------:R-:W-:Y:S01]  /*9270*/  FMUL R16, R47.reuse, R20 ;  /* 0x000000142f107220 */ /* 0x040fe20000400000 */
[----:B------:R-:W-:Y:S01]  /*9280*/  FMUL R17, R47, R21 ;  /* 0x000000152f117220 */ /* 0x000fe20000400000 */
[----:B------:R-:W-:Y:S01]  /*9290*/  FFMA R14, R49, R63, R14 ;  /* 0x0000003f310e7223 */ /* 0x000fe2000000000e */
        /* <DEDUP_REMOVED lines=11> */
[----:B------:R-:W-:Y:S01]  /*9350*/  F2FP.BF16.F32.PACK_AB R9, R15, R3 ;  /* 0x000000030f09723e */ /* 0x000fe200000010ff */
[----:B------:R-:W-:Y:S01]  /*9360*/  FFMA R20, R49, R69, R20 ;  /* 0x0000004531147223 */ /* 0x000fe20000000014 */
[----:B------:R-:W-:Y:S01]  /*9370*/  F2FP.BF16.F32.PACK_AB R10, R13, R12 ;  /* 0x0000000c0d0a723e */ /* 0x000fe200000010ff */
[----:B------:R-:W-:Y:S01]  /*9380*/  FMUL R24, R47, R28 ;  /* 0x0000001c2f187220 */ /* 0x000fe20000400000 */
[----:B------:R-:W-:Y:S01]  /*9390*/  F2FP.BF16.F32.PACK_AB R11, R19, R14 ;  /* 0x0000000e130b723e */ /* 0x000fe200000010ff */
[----:B------:R-:W-:Y:S01]  /*93a0*/  FFMA R21, R49, R70, R21 ;  /* 0x0000004631157223 */ /* 0x000fe20000000015 */
[----:B------:R-:W-:Y:S01]  /*93b0*/  LOP3.LUT R74, R80, 0xffff0000, RZ, 0xc0, !PT ;  /* 0xffff0000504a7812 */ /* 0x000fe200078ec0ff */
[----:B------:R-:W-:Y:S01]  /*93c0*/  FMUL R25, R47, R29 ;  /* 0x0000001d2f197220 */ /* 0x000fe20000400000 */
[----:B------:R-:W-:Y:S01]  /*93d0*/  SHF.L.U32 R75, R81, 0x10, RZ ;  /* 0x00000010514b7819 */ /* 0x000fe200000006ff */
[----:B------:R1:W-:Y:S01]  /*93e0*/  STS.128 [R103+0x6010], R8 ;  /* 0x0060100867007388 */ /* 0x0003e20000000c00 */
[----:B------:R-:W-:Y:S01]  /*93f0*/  FFMA R22, R49, R71, R22 ;  /* 0x0000004731167223 */ /* 0x000fe20000000016 */
[----:B------:R-:W-:Y:S01]  /*9400*/  LOP3.LUT R76, R81, 0xffff0000, RZ, 0xc0, !PT ;  /* 0xffff0000514c7812 */ /* 0x000fe200078ec0ff */
[----:B------:R-:W-:Y:S01]  /*9410*/  FMUL R26, R47, R30 ;  /* 0x0000001e2f1a7220 */ /* 0x000fe20000400000 */
[----:B------:R-:W-:Y:S01]  /*9420*/  FFMA R27, R49, R72, R27 ;  /* 0x00000048311b7223 */ /* 0x000fe2000000001b */
[C---:B------:R-:W-:Y:S01]  /*9430*/  SHF.L.U32 R77, R82.reuse, 0x10, RZ ;  /* 0x00000010524d7819 */ /* 0x040fe200000006ff */
[----:B------:R-:W-:Y:S01]  /*9440*/  FMUL R31, R47, R31 ;  /* 0x0000001f2f1f7220 */ /* 0x000fe20000400000 */
[----:B------:R-:W-:Y:S01]  /*9450*/  FFMA R24, R49, R73, R24 ;  /* 0x0000004931187223 */ /* 0x000fe20000000018 */
[----:B------:R-:W-:Y:S01]  /*9460*/  LOP3.LUT R78, R82, 0xffff0000, RZ, 0xc0, !PT ;  /* 0xffff0000524e7812 */ /* 0x000fe200078ec0ff */
[----:B------:R-:W-:Y:S01]  /*9470*/  FMUL R28, R47, R32 ;  /* 0x000000202f1c7220 */ /* 0x000fe20000400000 */
[----:B------:R-:W-:Y:S01]  /*9480*/  FFMA R25, R49, R74, R25 ;  /* 0x0000004a31197223 */ /* 0x000fe20000000019 */
[----:B------:R-:W-:Y:S01]  /*9490*/  SHF.L.U32 R79, R83, 0x10, RZ ;  /* 0x00000010534f7819 */ /* 0x000fe200000006ff */
[----:B------:R-:W-:Y:S01]  /*94a0*/  FMUL R29, R47, R33 ;  /* 0x000000212f1d7220 */ /* 0x000fe20000400000 */
[----:B------:R-:W-:Y:S01]  /*94b0*/  F2FP.BF16.F32.PACK_AB R16, R17, R16 ;  /* 0x000000101110723e */ /* 0x000fe200000010ff */
[----:B------:R-:W-:Y:S01]  /*94c0*/  FFMA R26, R49, R75, R26 ;  /* 0x0000004b311a7223 */ /* 0x000fe2000000001a */
[----:B------:R-:W-:Y:S01]  /*94d0*/  LOP3.LUT R80, R83, 0xffff0000, RZ, 0xc0, !PT ;  /* 0xffff000053507812 */ /* 0x000fe200078ec0ff */
        /* <DEDUP_REMOVED lines=38> */
.L_x_142:
[----:B------:R-:W-:Y:S05]  /*9740*/  BSYNC.RECONVERGENT B0 ;  /* 0x0000000000007941 */ /* 0x000fea0003800200 */
.L_x_141:
[----:B------:R-:W-:Y:S01]  /*9750*/  BAR.SYNC.DEFER_BLOCKING 0x1, 0x80 ;  /* 0x0042000000007b1d */ /* 0x000fe20000010000 */
[----:B------:R-:W-:Y:S01]  /*9760*/  UISETP.NE.AND UP0, UPT, UR49, -0x4, UPT ;  /* 0xfffffffc3100788c */ /* 0x000fe2000bf05270 */
[----:B------:R-:W-:Y:S08]  /*9770*/  IADD3 R45, PT, PT, R45, 0x1, RZ ;  /* 0x000000012d2d7810 */ /* 0x000ff00007ffe0ff */
[----:B------:R-:W-:Y:S05]  /*9780*/  BRA.U !UP0, `(.L_x_143) ;  /* 0x0000000108287547 */ /* 0x000fea000b800000 */
[----:B------:R-:W-:Y:S01]  /*9790*/  ISETP.NE.AND P0, PT, R111, RZ, PT ;  /* 0x000000ff6f00720c */ /* 0x000fe20003f05270 */
[----:B------:R-:W-:Y:S01]  /*97a0*/  IMAD.U32 R2, RZ, RZ, UR51 ;  /* 0x00000033ff027e24 */ /* 0x000fe2000f8e00ff */
[----:B------:R-:W-:Y:S01]  /*97b0*/  UIADD3 UR51, UPT, UPT, UR51, 0x1, URZ ;  /* 0x0000000133337890 */ /* 0x000fe2000fffe0ff */
[----:B------:R-:W-:Y:S03]  /*97c0*/  IMAD.U32 R0, RZ, RZ, UR37 ;  /* 0x00000025ff007e24 */ /* 0x000fe6000f8e00ff */
[----:B------:R-:W-:Y:S04]  /*97d0*/  UISETP.NE.AND UP0, UPT, UR51, 0x4, UPT ;  /* 0x000000043300788c */ /* 0x000fe8000bf05270 */
[----:B------:R-:W-:Y:S03]  /*97e0*/  USEL UR51, UR51, URZ, UP0 ;  /* 0x000000ff33337287 */ /* 0x000fe60008000000 */
[----:B------:R-:W-:Y:S05]  /*97f0*/  @P0 LEA R2, R2, UR48, 0x3 ;  /* 0x0000003002020c11 */ /* 0x000fea000f8e18ff */
[----:B------:R-:W-:Y:S05]  /*9800*/  @P0 VIADD R2, R2, 0x60 ;  /* 0x0000006002020836 */ /* 0x000fea0000000000 */
[----:B------:R-:W-:Y:S04]  /*9810*/  @P0 PRMT R0, R0, 0x654, R2 ;  /* 0x0000065400000816 */ /* 0x000fe80000000002 */
[----:B------:R2:W-:Y:S03]  /*9820*/  @P0 SYNCS.ARRIVE.TRANS64.RED.A1T0 RZ, [R0+URZ], RZ ;  /* 0x000000ff00ff09a7 */ /* 0x0005e600081004ff */
.L_x_143:
[----:B------:R-:W-:Y:S01]  /*9830*/  ISETP.NE.AND P2, PT, R107, RZ, PT ;  /* 0x000000ff6b00720c */ /* 0x000fe20003f45270 */
[----:B------:R-:W-:Y:S01]  /*9840*/  UIADD3 UR49, UPT, UPT, UR49, 0x4, URZ ;  /* 0x0000000431317890 */ /* 0x000fe2000fffe0ff */
[----:B------:R-:W-:Y:S01]  /*9850*/  ISETP.NE.AND P0, PT, R109, 0x2, PT ;  /* 0x000000026d00780c */ /* 0x000fe20003f05270 */
[----:B------:R-:W-:Y:S01]  /*9860*/  IMAD.IADD R15, R43, 0x1, R90 ;  /* 0x000000012b0f7824 */ /* 0x000fe200078e025a */
[----:B------:R-:W-:Y:S01]  /*9870*/  ISETP.NE.AND P1, PT, R45, 0x4, PT ;  /* 0x000000042d00780c */ /* 0x000fe20003f25270 */
[----:B------:R-:W-:Y:S01]  /*9880*/  IMAD.IADD R14, R44, 0x1, R91 ;  /* 0x000000012c0e7824 */ /* 0x000fe200078e025b */
[----:B------:R-:W-:Y:S02]  /*9890*/  SEL R2, RZ, 0x1, P0 ;  /* 0x00000001ff027807 */ /* 0x000fe40000000000 */
[----:B--2---:R-:W-:Y:S02]  /*98a0*/  SEL R0, RZ, 0x1, P1 ;  /* 0x00000001ff007807 */ /* 0x004fe40000800000 */
[----:B------:R-:W-:Y:S02]  /*98b0*/  LOP3.LUT R99, R99, R2, RZ, 0x3c, !PT ;  /* 0x0000000263637212 */ /* 0x000fe400078e3cff */
[----:B------:R-:W-:Y:S02]  /*98c0*/  LOP3.LUT R100, R100, R0, RZ, 0x3c, !PT ;  /* 0x0000000064647212 */ /* 0x000fe400078e3cff */
[----:B------:R-:W-:Y:S02]  /*98d0*/  @P2 R2UR UR36, R98 ;  /* 0x00000000622422ca */ /* 0x000fe400000e0000 */
[----:B------:R-:W-:Y:S02]  /*98e0*/  SEL R109, R109, RZ, P0 ;  /* 0x000000ff6d6d7207 */ /* 0x000fe40000000000 */
[----:B------:R-:W-:Y:S01]  /*98f0*/  SEL R45, R45, RZ, P1 ;  /* 0x000000ff2d2d7207 */ /* 0x000fe20000800000 */
[----:B------:R-:W-:Y:S10]  /*9900*/  @P2 BRA `(.L_x_144) ;  /* 0xffffffc000082947 */ /* 0x000ff4000383ffff */
[----:B------:R-:W-:-:S09]  /*9910*/  UISETP.NE.AND UP0, UPT, UR50, URZ, UPT ;  /* 0x000000ff3200728c */ /* 0x000fd2000bf05270 */
[----:B------:R-:W-:Y:S05]  /*9920*/  BRA.U !UP0, `(.L_x_145) ;  /* 0x0000000108487547 */ /* 0x000fea000b800000 */
[----:B------:R-:W2:Y:S02]  /*9930*/  LDCU.64 UR4, c[0x0][0x890] ;  /* 0x00011200ff0477ac */ /* 0x000ea40008000a00 */
[----:B--2---:R-:W-:-:S04]  /*9940*/  UISETP.NE.U32.AND UP0, UPT, UR4, URZ, UPT ;  /* 0x000000ff0400728c */ /* 0x004fc8000bf05070 */
[----:B------:R-:W-:-:S09]  /*9950*/  UISETP.NE.AND.EX UP0, UPT, UR5, URZ, UPT, UP0 ;  /* 0x000000ff0500728c */ /* 0x000fd2000bf05300 */
[----:B------:R-:W-:Y:S05]  /*9960*/  BRA.U UP0, `(.L_x_146) ;  /* 0x00000001000c7547 */ /* 0x000fea000b800000 */
[----:B------:R-:W-:-:S13]  /*9970*/  FSETP.NEU.AND P0, PT, R49, RZ, PT ;  /* 0x000000ff3100720b */ /* 0x000fda0003f0d000 */
[----:B------:R-:W-:Y:S05]  /*9980*/  @!P0 EXIT ;  /* 0x000000000000894d */ /* 0x000fea0003800000 */
[----:B------:R-:W-:Y:S05]  /*9990*/  BRA `(.L_x_145) ;  /* 0x00000000002c7947 */ /* 0x000fea0003800000 */
.L_x_146:
[----:B------:R-:W-:Y:S01]  /*99a0*/  ISETP.NE.AND P0, PT, R108, RZ, PT ;  /* 0x000000ff6c00720c */ /* 0x000fe20003f05270 */
[----:B------:R-:W-:-:S12]  /*99b0*/  BSSY.RECONVERGENT B0, `(.L_x_145) ;  /* 0x0000009000007945 */ /* 0x000fd80003800200 */
[----:B------:R-:W-:Y:S05]  /*99c0*/  @P0 BRA `(.L_x_147) ;  /* 0x0000000000140947 */ /* 0x000fea0003800000 */
[----:B------:R-:W2:Y:S02]  /*99d0*/  LDCU.64 UR4, c[0x0][0x888] ;  /* 0x00011100ff0477ac */ /* 0x000ea40008000a00 */
[----:B--2---:R-:W-:-:S04]  /*99e0*/  ISETP.NE.U32.AND P0, PT, RZ, UR4, PT ;  /* 0x00000004ff007c0c */ /* 0x004fc8000bf05070 */
[----:B------:R-:W-:-:S13]  /*99f0*/  ISETP.NE.AND.EX P0, PT, RZ, UR5, PT, P0 ;  /* 0x00000005ff007c0c */ /* 0x000fda000bf05300 */
[----:B------:R-:W-:Y:S05]  /*9a00*/  @!P0 EXIT ;  /* 0x000000000000894d */ /* 0x000fea0003800000 */
[----:B------:R-:W-:Y:S05]  /*9a10*/  BRA `(.L_x_148) ;  /* 0x0000000000087947 */ /* 0x000fea0003800000 */
.L_x_147:
[----:B------:R-:W-:-:S13]  /*9a20*/  FSETP.NEU.AND P0, PT, R49, RZ, PT ;  /* 0x000000ff3100720b */ /* 0x000fda0003f0d000 */
[----:B------:R-:W-:Y:S05]  /*9a30*/  @!P0 EXIT ;  /* 0x000000000000894d */ /* 0x000fea0003800000 */
.L_x_148:
[----:B------:R-:W-:Y:S05]  /*9a40*/  BSYNC.RECONVERGENT B0 ;  /* 0x0000000000007941 */ /* 0x000fea0003800200 */
.L_x_145:
[----:B------:R-:W-:Y:S01]  /*9a50*/  ULEA UR4, UR51, UR48, 0x3 ;  /* 0x0000003033047291 */ /* 0x000fe2000f8e18ff */
[----:B------:R-:W-:-:S04]  /*9a60*/  DEPBAR.LE SB0, 0x0 ;  /* 0x000080000000791a */ /* 0x000fc80000000000 */
[----:B------:R-:W-:-:S04]  /*9a70*/  UIADD3 UR4, UPT, UPT, UR4, 0x60, URZ ;  /* 0x0000006004047890 */ /* 0x000fc8000fffe0ff */
[----:B------:R-:W-:-:S09]  /*9a80*/  UPRMT UR4, UR37, 0x654, UR4 ;  /* 0x0000065425047896 */ /* 0x000fd20008000004 */
[----:B------:R-:W-:Y:S01]  /*9a90*/  SYNCS.ARRIVE.TRANS64.RED.A1T0 RZ, [UR4], RZ ;  /* 0x000000ffffff79a7 */ /* 0x000fe20008100404 */
[----:B------:R-:W-:Y:S05]  /*9aa0*/  EXIT ;  /* 0x000000000000794d */ /* 0x000fea0003800000 */
.L_x_24:
[----:B--2---:R2:W4:Y:S02]  /*9ab0*/  SYNCS.PHASECHK.TRANS64.TRYWAIT P0, [R2+URZ+0x100], R3 ;  /* 0x00010003020075a7 */ /* 0x00452400080011ff */
[----:B----4-:R-:W-:Y:S05]  /*9ac0*/  @!P0 NANOSLEEP.SYNCS 0x989680 ;  /* 0x009896800000895d */ /* 0x010fea0003900000 */
[----:B------:R-:W4:Y:S02]  /*9ad0*/  @!P0 SYNCS.PHASECHK.TRANS64 P0, [R2+URZ+0x100], R3 ;  /* 0x00010003020085a7 */ /* 0x000f2400080010ff */
[----:B----4-:R-:W-:Y:S05]  /*9ae0*/  @!P0 BRA `(.L_x_24) ;  /* 0xfffffffc00f08947 */ /* 0x010fea000383ffff */
[----:B------:R-:W-:Y:S05]  /*9af0*/  BRA `(.L_x_149) ;  /* 0xffffff7c00447947 */ /* 0x000fea000383ffff */
.L_x_27:
[----:B------:R-:W-:-:S07]  /*9b00*/  MOV R2, UR33 ;  /* 0x0000002100027c02 */ /* 0x000fce0008000f00 */
.L_x_150:
[----:B-1----:R1:W2:Y:S02]  /*9b10*/  SYNCS.PHASECHK.TRANS64.TRYWAIT P0, [R2+URZ+0x20], R4 ;  /* 0x00002004020075a7 */ /* 0x0022a400080011ff */
[----:B--2---:R-:W-:Y:S05]  /*9b20*/  @!P0 NANOSLEEP.SYNCS 0x989680 ;  /* 0x009896800000895d */ /* 0x004fea0003900000 */
[----:B------:R-:W2:Y:S02]  /*9b30*/  @!P0 SYNCS.PHASECHK.TRANS64 P0, [R2+URZ+0x20], R4 ;  /* 0x00002004020085a7 */ /* 0x000ea400080010ff */
[----:B--2---:R-:W-:Y:S05]  /*9b40*/  @!P0 BRA `(.L_x_150) ;  /* 0xfffffffc00f08947 */ /* 0x004fea000383ffff */
[----:B------:R-:W-:Y:S05]  /*9b50*/  BRA `(.L_x_26) ;  /* 0xffffff7c00ac7947 */ /* 0x000fea000383ffff */
.L_x_34:
[----:B-1----:R-:W-:-:S07]  /*9b60*/  MOV R2, UR33 ;  /* 0x0000002100027c02 */ /* 0x002fce0008000f00 */
.L_x_151:
[----:B-1----:R1:W2:Y:S02]  /*9b70*/  SYNCS.PHASECHK.TRANS64.TRYWAIT P0, [R2+URZ+0x20], R4 ;  /* 0x00002004020075a7 */ /* 0x0022a400080011ff */
[----:B--2---:R-:W-:Y:S05]  /*9b80*/  @!P0 NANOSLEEP.SYNCS 0x989680 ;  /* 0x009896800000895d */ /* 0x004fea0003900000 */
[----:B------:R-:W2:Y:S02]  /*9b90*/  @!P0 SYNCS.PHASECHK.TRANS64 P0, [R2+URZ+0x20], R4 ;  /* 0x00002004020085a7 */ /* 0x000ea400080010ff */
[----:B--2---:R-:W-:Y:S05]  /*9ba0*/  @!P0 BRA `(.L_x_151) ;  /* 0xfffffffc00f08947 */ /* 0x004fea000383ffff */
[----:B------:R-:W-:Y:S05]  /*9bb0*/  BRA `(.L_x_33) ;  /* 0xffffff8000987947 */ /* 0x000fea000383ffff */
.L_x_39:
[----:B-1----:R1:W2:Y:S02]  /*9bc0*/  SYNCS.PHASECHK.TRANS64.TRYWAIT P0, [R2+URZ+0x90], R3 ;  /* 0x00009003020075a7 */ /* 0x0022a400080011ff */
[----:B--2---:R-:W-:Y:S05]  /*9bd0*/  @!P0 NANOSLEEP.SYNCS 0x989680 ;  /* 0x009896800000895d */ /* 0x004fea0003900000 */
[----:B------:R-:W2:Y:S02]  /*9be0*/  @!P0 SYNCS.PHASECHK.TRANS64 P0, [R2+URZ+0x90], R3 ;  /* 0x00009003020085a7 */ /* 0x000ea400080010ff */
[----:B--2---:R-:W-:Y:S05]  /*9bf0*/  @!P0 BRA `(.L_x_39) ;  /* 0xfffffffc00f08947 */ /* 0x004fea000383ffff */
[----:B------:R-:W-:Y:S05]  /*9c00*/  BRA `(.L_x_152) ;  /* 0xffffff8400647947 */ /* 0x000fea000383ffff */
.L_x_43:
[----:B---3--:R-:W-:-:S07]  /*9c10*/  MOV R0, UR4 ;  /* 0x0000000400007c02 */ /* 0x008fce0008000f00 */
.L_x_153:
[----:B-1----:R1:W2:Y:S02]  /*9c20*/  SYNCS.PHASECHK.TRANS64.TRYWAIT P0, [R0+URZ], R2 ;  /* 0x00000002000075a7 */ /* 0x0022a400080011ff */
[----:B--2---:R-:W-:Y:S05]  /*9c30*/  @!P0 NANOSLEEP.SYNCS 0x989680 ;  /* 0x009896800000895d */ /* 0x004fea0003900000 */
[----:B------:R-:W2:Y:S02]  /*9c40*/  @!P0 SYNCS.PHASECHK.TRANS64 P0, [R0+URZ], R2 ;  /* 0x00000002000085a7 */ /* 0x000ea400080010ff */
[----:B--2---:R-:W-:Y:S05]  /*9c50*/  @!P0 BRA `(.L_x_153) ;  /* 0xfffffffc00f08947 */ /* 0x004fea000383ffff */
[----:B------:R-:W-:Y:S05]  /*9c60*/  BRA `(.L_x_154) ;  /* 0xffffff8800d47947 */ /* 0x000fea000383ffff */
.L_x_44:
[----:B---3--:R-:W-:-:S07]  /*9c70*/  MOV R0, UR4 ;  /* 0x0000000400007c02 */ /* 0x008fce0008000f00 */
.L_x_155:
[----:B-1----:R1:W2:Y:S02]  /*9c80*/  SYNCS.PHASECHK.TRANS64.TRYWAIT P0, [R0+URZ], R3 ;  /* 0x00000003000075a7 */ /* 0x0022a400080011ff */
[----:B--2---:R-:W-:Y:S05]  /*9c90*/  @!P0 NANOSLEEP.SYNCS 0x989680 ;  /* 0x009896800000895d */ /* 0x004fea0003900000 */
[----:B------:R-:W2:Y:S02]  /*9ca0*/  @!P0 SYNCS.PHASECHK.TRANS64 P0, [R0+URZ], R3 ;  /* 0x00000003000085a7 */ /* 0x000ea400080010ff */
[----:B--2---:R-:W-:Y:S05]  /*9cb0*/  @!P0 BRA `(.L_x_155) ;  /* 0xfffffffc00f08947 */ /* 0x004fea000383ffff */
[----:B------:R-:W-:Y:S05]  /*9cc0*/  BRA `(.L_x_156) ;  /* 0xffffff8800e07947 */ /* 0x000fea000383ffff */
.L_x_45:
[----:B---3--:R-:W-:-:S07]  /*9cd0*/  MOV R0, UR4 ;  /* 0x0000000400007c02 */ /* 0x008fce0008000f00 */
.L_x_157:
[----:B-1----:R1:W2:Y:S02]  /*9ce0*/  SYNCS.PHASECHK.TRANS64.TRYWAIT P0, [R0+URZ], R3 ;  /* 0x00000003000075a7 */ /* 0x0022a400080011ff */
[----:B--2---:R-:W-:Y:S05]  /*9cf0*/  @!P0 NANOSLEEP.SYNCS 0x989680 ;  /* 0x009896800000895d */ /* 0x004fea0003900000 */
[----:B------:R-:W2:Y:S02]  /*9d00*/  @!P0 SYNCS.PHASECHK.TRANS64 P0, [R0+URZ], R3 ;  /* 0x00000003000085a7 */ /* 0x000ea400080010ff */
[----:B--2---:R-:W-:Y:S05]  /*9d10*/  @!P0 BRA `(.L_x_157) ;  /* 0xfffffffc00f08947 */ /* 0x004fea000383ffff */
[----:B------:R-:W-:Y:S05]  /*9d20*/  BRA `(.L_x_158) ;  /* 0xffffff8800ec7947 */ /* 0x000fea000383ffff */
.L_x_48:
[----:B-1----:R1:W2:Y:S02]  /*9d30*/  SYNCS.PHASECHK.TRANS64.TRYWAIT P0, [R0+URZ+0xf0], R4 ;  /* 0x0000f004000075a7 */ /* 0x0022a400080011ff */
[----:B--2---:R-:W-:Y:S05]  /*9d40*/  @!P0 NANOSLEEP.SYNCS 0x989680 ;  /* 0x009896800000895d */ /* 0x004fea0003900000 */
[----:B------:R-:W2:Y:S02]  /*9d50*/  @!P0 SYNCS.PHASECHK.TRANS64 P0, [R0+URZ+0xf0], R4 ;  /* 0x0000f004000085a7 */ /* 0x000ea400080010ff */
[----:B--2---:R-:W-:Y:S05]  /*9d60*/  @!P0 BRA `(.L_x_48) ;  /* 0xfffffffc00f08947 */ /* 0x004fea000383ffff */
[----:B------:R-:W-:Y:S05]  /*9d70*/  BRA `(.L_x_159) ;  /* 0xffffff8c004c7947 */ /* 0x000fea000383ffff */
.L_x_49:
[----:B------:R-:W-:-:S07]  /*9d80*/  MOV R0, UR5 ;  /* 0x0000000500007c02 */ /* 0x000fce0008000f00 */
.L_x_160:
[----:B-1----:R1:W2:Y:S02]  /*9d90*/  SYNCS.PHASECHK.TRANS64.TRYWAIT P0, [R0+URZ+0xa0], R5 ;  /* 0x0000a005000075a7 */ /* 0x0022a400080011ff */
[----:B--2---:R-:W-:Y:S05]  /*9da0*/  @!P0 NANOSLEEP.SYNCS 0x989680 ;  /* 0x009896800000895d */ /* 0x004fea0003900000 */
[----:B------:R-:W2:Y:S02]  /*9db0*/  @!P0 SYNCS.PHASECHK.TRANS64 P0, [R0+URZ+0xa0], R5 ;  /* 0x0000a005000085a7 */ /* 0x000ea400080010ff */
[----:B--2---:R-:W-:Y:S05]  /*9dc0*/  @!P0 BRA `(.L_x_160) ;  /* 0xfffffffc00f08947 */ /* 0x004fea000383ffff */
[----:B------:R-:W-:Y:S05]  /*9dd0*/  BRA `(.L_x_161) ;  /* 0xffffff8c005c7947 */ /* 0x000fea000383ffff */
.L_x_50:
[----:B-1----:R1:W2:Y:S02]  /*9de0*/  SYNCS.PHASECHK.TRANS64.TRYWAIT P1, [R0+URZ+0x90], R4 ;  /* 0x00009004000075a7 */ /* 0x0022a400080211ff */
[----:B--2---:R-:W-:Y:S05]  /*9df0*/  @!P1 NANOSLEEP.SYNCS 0x989680 ;  /* 0x009896800000995d */ /* 0x004fea0003900000 */
[----:B------:R-:W2:Y:S02]  /*9e00*/  @!P1 SYNCS.PHASECHK.TRANS64 P1, [R0+URZ+0x90], R4 ;  /* 0x00009004000095a7 */ /* 0x000ea400080210ff */
[----:B--2---:R-:W-:Y:S05]  /*9e10*/  @!P1 BRA `(.L_x_50) ;  /* 0xfffffffc00f09947 */ /* 0x004fea000383ffff */
[----:B------:R-:W-:Y:S05]  /*9e20*/  BRA `(.L_x_162) ;  /* 0xffffff8c008c7947 */ /* 0x000fea000383ffff */
.L_x_53:
[----:B------:R-:W-:-:S07]  /*9e30*/  MOV R0, UR5 ;  /* 0x0000000500007c02 */ /* 0x000fce0008000f00 */
.L_x_163:
[----:B-1----:R1:W2:Y:S02]  /*9e40*/  SYNCS.PHASECHK.TRANS64.TRYWAIT P0, [R0+URZ+0xa0], R2 ;  /* 0x0000a002000075a7 */ /* 0x0022a400080011ff */
[----:B--2---:R-:W-:Y:S05]  /*9e50*/  @!P0 NANOSLEEP.SYNCS 0x989680 ;  /* 0x009896800000895d */ /* 0x004fea0003900000 */
[----:B------:R-:W2:Y:S02]  /*9e60*/  @!P0 SYNCS.PHASECHK.TRANS64 P0, [R0+URZ+0xa0], R2 ;  /* 0x0000a002000085a7 */ /* 0x000ea400080010ff */
[----:B--2---:R-:W-:Y:S05]  /*9e70*/  @!P0 BRA `(.L_x_163) ;  /* 0xfffffffc00f08947 */ /* 0x004fea000383ffff */
[----:B------:R-:W-:Y:S05]  /*9e80*/  BRA `(.L_x_52) ;  /* 0xffffff8c00e07947 */ /* 0x000fea000383ffff */
.L_x_62:
[----:B-1----:R-:W-:-:S04]  /*9e90*/  MOV R4, UR6 ;  /* 0x0000000600047c02 */ /* 0x002fc80008000f00 */
[----:B------:R1:W2:Y:S03]  /*9ea0*/  SYNCS.PHASECHK.TRANS64.TRYWAIT P0, [R4+URZ+0x8], R5 ;  /* 0x00000805040075a7 */ /* 0x0002a600080011ff */
[----:B--2---:R-:W-:Y:S05]  /*9eb0*/  @!P0 NANOSLEEP.SYNCS 0x989680 ;  /* 0x009896800000895d */ /* 0x004fea0003900000 */
[----:B------:R-:W2:Y:S02]  /*9ec0*/  @!P0 SYNCS.PHASECHK.TRANS64 P0, [R4+URZ+0x8], R5 ;  /* 0x00000805040085a7 */ /* 0x000ea400080010ff */
[----:B--2---:R-:W-:Y:S05]  /*9ed0*/  @!P0 BRA `(.L_x_62) ;  /* 0xfffffffc00ec8947 */ /* 0x004fea000383ffff */
[----:B------:R-:W-:Y:S05]  /*9ee0*/  BRA `(.L_x_61) ;  /* 0xffffff9000947947 */ /* 0x000fea000383ffff */
.L_x_64:
[----:B------:R-:W-:Y:S01]  /*9ef0*/  BSSY B0, `(.L_x_164) ;  /* 0x0000006000007945 */ /* 0x000fe20003800000 */
[----:B------:R-:W-:-:S07]  /*9f00*/  MOV R15, 0xffffffff ;  /* 0xffffffff000f7802 */ /* 0x000fce0000000f00 */
[----:B-1---5:R-:W-:Y:S05]  /*9f10*/  WARPSYNC.COLLECTIVE R15, `(.L_x_165) ;  /* 0x000000000f0c7348 */ /* 0x022fea0003c00000 */
[----:B------:R-:W-:Y:S02]  /*9f20*/  ELECT P6, UR79, PT ;  /* 0x00000000004f782f */ /* 0x000fe400038c0000 */
[----:B------:R-:W-:Y:S01]  /*9f30*/  MOV R14, UR79 ;  /* 0x0000004f000e7c02 */ /* 0x000fe20008000f00 */
[----:B-1---5:R-:W-:Y:S10]  /*9f40*/  ENDCOLLECTIVE ;  /* 0x000000000000791b */ /* 0x022ff40003800000 */
.L_x_165:
[----:B------:R-:W-:Y:S05]  /*9f50*/  BSYNC B0 ;  /* 0x0000000000007941 */ /* 0x000fea0003800000 */
.L_x_164:
[----:B------:R-:W-:Y:S05]  /*9f60*/  BRA `(.L_x_166) ;  /* 0xffffff9000c47947 */ /* 0x000fea000383ffff */
.L_x_66:
[----:B-1----:R-:W-:-:S04]  /*9f70*/  MOV R2, UR6 ;  /* 0x0000000600027c02 */ /* 0x002fc80008000f00 */
[----:B------:R1:W2:Y:S03]  /*9f80*/  SYNCS.PHASECHK.TRANS64.TRYWAIT P0, [R2+URZ+0x8], R3 ;  /* 0x00000803020075a7 */ /* 0x0002a600080011ff */
[----:B--2---:R-:W-:Y:S05]  /*9f90*/  @!P0 NANOSLEEP.SYNCS 0x989680 ;  /* 0x009896800000895d */ /* 0x004fea0003900000 */
[----:B------:R-:W2:Y:S02]  /*9fa0*/  @!P0 SYNCS.PHASECHK.TRANS64 P0, [R2+URZ+0x8], R3 ;  /* 0x00000803020085a7 */ /* 0x000ea400080010ff */
[----:B--2---:R-:W-:Y:S05]  /*9fb0*/  @!P0 BRA `(.L_x_66) ;  /* 0xfffffffc00ec8947 */ /* 0x004fea000383ffff */
[----:B------:R-:W-:Y:S05]  /*9fc0*/  BRA `(.L_x_65) ;  /* 0xffffff9000c87947 */ /* 0x000fea000383ffff */
.L_x_67:
[----:B-1----:R1:W2:Y:S02]  /*9fd0*/  SYNCS.PHASECHK.TRANS64.TRYWAIT P0, [R0+URZ+0x90], R4 ;  /* 0x00009004000075a7 */ /* 0x0022a400080011ff */
[----:B--2---:R-:W-:Y:S05]  /*9fe0*/  @!P0 NANOSLEEP.SYNCS 0x989680 ;  /* 0x009896800000895d */ /* 0x004fea0003900000 */
[----:B------:R-:W2:Y:S02]  /*9ff0*/  @!P0 SYNCS.PHASECHK.TRANS64 P0, [R0+URZ+0x90], R4 ;  /* 0x00009004000085a7 */ /* 0x000ea400080010ff */
[----:B--2---:R-:W-:Y:S05]  /*a000*/  @!P0 BRA `(.L_x_67) ;  /* 0xfffffffc00f08947 */ /* 0x004fea000383ffff */
[----:B------:R-:W-:Y:S05]  /*a010*/  BRA `(.L_x_167) ;  /* 0xffffff9400d47947 */ /* 0x000fea000383ffff */
.L_x_69:
[----:B------:R-:W-:-:S07]  /*a020*/  MOV R0, UR8 ;  /* 0x0000000800007c02 */ /* 0x000fce0008000f00 */
.L_x_168:
[----:B-1----:R1:W2:Y:S02]  /*a030*/  SYNCS.PHASECHK.TRANS64.TRYWAIT P0, [R0+URZ+0xd0], R4 ;  /* 0x0000d004000075a7 */ /* 0x0022a400080011ff */
[----:B--2---:R-:W-:Y:S05]  /*a040*/  @!P0 NANOSLEEP.SYNCS 0x989680 ;  /* 0x009896800000895d */ /* 0x004fea0003900000 */
[----:B------:R-:W2:Y:S02]  /*a050*/  @!P0 SYNCS.PHASECHK.TRANS64 P0, [R0+URZ+0xd0], R4 ;  /* 0x0000d004000085a7 */ /* 0x000ea400080010ff */
[----:B--2---:R-:W-:Y:S05]  /*a060*/  @!P0 BRA `(.L_x_168) ;  /* 0xfffffffc00f08947 */ /* 0x004fea000383ffff */
[----:B------:R-:W-:Y:S05]  /*a070*/  BRA `(.L_x_169) ;  /* 0xffffff9800207947 */ /* 0x000fea000383ffff */
.L_x_72:
[----:B------:R-:W-:Y:S07]  /*a080*/  MOV R0, UR14 ;  /* 0x0000000e00007c02 */ /* 0x000fee0008000f00 */
.L_x_170:
[----:B-1----:R1:W2:Y:S02]  /*a090*/  SYNCS.PHASECHK.TRANS64.TRYWAIT P0, [R0+URZ], R4 ;  /* 0x00000004000075a7 */ /* 0x0022a400080011ff */
[----:B--2---:R-:W-:Y:S05]  /*a0a0*/  @!P0 NANOSLEEP.SYNCS 0x989680 ;  /* 0x009896800000895d */ /* 0x004fea0003900000 */
[----:B------:R-:W2:Y:S02]  /*a0b0*/  @!P0 SYNCS.PHASECHK.TRANS64 P0, [R0+URZ], R4 ;  /* 0x00000004000085a7 */ /* 0x000ea400080010ff */
[----:B--2---:R-:W-:Y:S05]  /*a0c0*/  @!P0 BRA `(.L_x_170) ;  /* 0xfffffffc00f08947 */ /* 0x004fea000383ffff */
[----:B------:R-:W-:Y:S05]  /*a0d0*/  BRA `(.L_x_71) ;  /* 0xffffff9800347947 */ /* 0x000fea000383ffff */
.L_x_76:
[----:B-1----:R-:W-:-:S07]  /*a0e0*/  MOV R0, UR8 ;  /* 0x0000000800007c02 */ /* 0x002fce0008000f00 */
.L_x_171:
[----:B-1----:R1:W2:Y:S02]  /*a0f0*/  SYNCS.PHASECHK.TRANS64.TRYWAIT P0, [R0+URZ], R2 ;  /* 0x00000002000075a7 */ /* 0x0022a400080011ff */
[----:B--2---:R-:W-:Y:S05]  /*a100*/  @!P0 NANOSLEEP.SYNCS 0x989680 ;  /* 0x009896800000895d */ /* 0x004fea0003900000 */
[----:B------:R-:W2:Y:S02]  /*a110*/  @!P0 SYNCS.PHASECHK.TRANS64 P0, [R0+URZ], R2 ;  /* 0x00000002000085a7 */ /* 0x000ea400080010ff */
[----:B--2---:R-:W-:Y:S05]  /*a120*/  @!P0 BRA `(.L_x_171) ;  /* 0xfffffffc00f08947 */ /* 0x004fea000383ffff */
[----:B------:R-:W-:Y:S05]  /*a130*/  BRA `(.L_x_172) ;  /* 0xffffff9c00787947 */ /* 0x000fea000383ffff */
.L_x_77:
[----:B------:R-:W-:-:S07]  /*a140*/  MOV R0, UR8 ;  /* 0x0000000800007c02 */ /* 0x000fce0008000f00 */
.L_x_173:
[----:B-1----:R1:W2:Y:S02]  /*a150*/  SYNCS.PHASECHK.TRANS64.TRYWAIT P0, [R0+URZ], R3 ;  /* 0x00000003000075a7 */ /* 0x0022a400080011ff */
[----:B--2---:R-:W-:Y:S05]  /*a160*/  @!P0 NANOSLEEP.SYNCS 0x989680 ;  /* 0x009896800000895d */ /* 0x004fea0003900000 */
[----:B------:R-:W2:Y:S02]  /*a170*/  @!P0 SYNCS.PHASECHK.TRANS64 P0, [R0+URZ], R3 ;  /* 0x00000003000085a7 */ /* 0x000ea400080010ff */
[----:B--2---:R-:W-:Y:S05]  /*a180*/  @!P0 BRA `(.L_x_173) ;  /* 0xfffffffc00f08947 */ /* 0x004fea000383ffff */
[----:B------:R-:W-:Y:S05]  /*a190*/  BRA `(.L_x_174) ;  /* 0xffffff9c00847947 */ /* 0x000fea000383ffff */
.L_x_78:
[----:B------:R-:W-:-:S07]  /*a1a0*/  MOV R0, UR8 ;  /* 0x0000000800007c02 */ /* 0x000fce0008000f00 */
.L_x_175:
[----:B-1----:R1:W2:Y:S02]  /*a1b0*/  SYNCS.PHASECHK.TRANS64.TRYWAIT P0, [R0+URZ], R3 ;  /* 0x00000003000075a7 */ /* 0x0022a400080011ff */
[----:B--2---:R-:W-:Y:S05]  /*a1c0*/  @!P0 NANOSLEEP.SYNCS 0x989680 ;  /* 0x009896800000895d */ /* 0x004fea0003900000 */
[----:B------:R-:W2:Y:S02]  /*a1d0*/  @!P0 SYNCS.PHASECHK.TRANS64 P0, [R0+URZ], R3 ;  /* 0x00000003000085a7 */ /* 0x000ea400080010ff */
[----:B--2---:R-:W-:Y:S05]  /*a1e0*/  @!P0 BRA `(.L_x_175) ;  /* 0xfffffffc00f08947 */ /* 0x004fea000383ffff */
[----:B------:R-:W-:Y:S05]  /*a1f0*/  BRA `(.L_x_176) ;  /* 0xffffff9c00907947 */ /* 0x000fea000383ffff */
.L_x_81:
[----:B------:R-:W-:-:S07]  /*a200*/  MOV R0, UR7 ;  /* 0x0000000700007c02 */ /* 0x000fce0008000f00 */
.L_x_177:
[----:B-1----:R1:W2:Y:S02]  /*a210*/  SYNCS.PHASECHK.TRANS64.TRYWAIT P1, [R0+URZ+0x110], R2 ;  /* 0x00011002000075a7 */ /* 0x0022a400080211ff */
[----:B--2---:R-:W-:Y:S05]  /*a220*/  @!P1 NANOSLEEP.SYNCS 0x989680 ;  /* 0x009896800000995d */ /* 0x004fea0003900000 */
[----:B------:R-:W2:Y:S02]  /*a230*/  @!P1 SYNCS.PHASECHK.TRANS64 P1, [R0+URZ+0x110], R2 ;  /* 0x00011002000095a7 */ /* 0x000ea400080210ff */
[----:B--2---:R-:W-:Y:S05]  /*a240*/  @!P1 BRA `(.L_x_177) ;  /* 0xfffffffc00f09947 */ /* 0x004fea000383ffff */
[----:B------:R-:W-:Y:S05]  /*a250*/  BRA `(.L_x_178) ;  /* 0xffffff9c00dc7947 */ /* 0x000fea000383ffff */
.L_x_86:
[----:B--2---:R2:W4:Y:S02]  /*a260*/  SYNCS.PHASECHK.TRANS64.TRYWAIT P0, [R0+URZ+0x90], R2 ;  /* 0x00009002000075a7 */ /* 0x00452400080011ff */
[----:B----4-:R-:W-:Y:S05]  /*a270*/  @!P0 NANOSLEEP.SYNCS 0x989680 ;  /* 0x009896800000895d */ /* 0x010fea0003900000 */
[----:B------:R-:W4:Y:S02]  /*a280*/  @!P0 SYNCS.PHASECHK.TRANS64 P0, [R0+URZ+0x90], R2 ;  /* 0x00009002000085a7 */ /* 0x000f2400080010ff */
[----:B----4-:R-:W-:Y:S05]  /*a290*/  @!P0 BRA `(.L_x_86) ;  /* 0xfffffffc00f08947 */ /* 0x010fea000383ffff */
[----:B------:R-:W-:Y:S05]  /*a2a0*/  BRA `(.L_x_179) ;  /* 0xffffffa000f07947 */ /* 0x000fea000383ffff */
.L_x_89:
[----:B------:R-:W-:Y:S07]  /*a2b0*/  MOV R0, UR7 ;  /* 0x0000000700007c02 */ /* 0x000fee0008000f00 */
.L_x_180:
[----:B--2---:R2:W4:Y:S02]  /*a2c0*/  SYNCS.PHASECHK.TRANS64.TRYWAIT P0, [R0+URZ+0x88], R2 ;  /* 0x00008802000075a7 */ /* 0x00452400080011ff */
[----:B----4-:R-:W-:Y:S05]  /*a2d0*/  @!P0 NANOSLEEP.SYNCS 0x989680 ;  /* 0x009896800000895d */ /* 0x010fea0003900000 */
[----:B------:R-:W4:Y:S02]  /*a2e0*/  @!P0 SYNCS.PHASECHK.TRANS64 P0, [R0+URZ+0x88], R2 ;  /* 0x00008802000085a7 */ /* 0x000f2400080010ff */
[----:B----4-:R-:W-:Y:S05]  /*a2f0*/  @!P0 BRA `(.L_x_180) ;  /* 0xfffffffc00f08947 */ /* 0x010fea000383ffff */
[----:B------:R-:W-:Y:S05]  /*a300*/  BRA `(.L_x_88) ;  /* 0xffffffa400d07947 */ /* 0x000fea000383ffff */
.L_x_92:
[----:B------:R-:W-:Y:S07]  /*a310*/  MOV R0, UR7 ;  /* 0x0000000700007c02 */ /* 0x000fee0008000f00 */
.L_x_181:
[----:B-1----:R1:W2:Y:S02]  /*a320*/  SYNCS.PHASECHK.TRANS64.TRYWAIT P0, [R0+URZ+0x60], R14 ;  /* 0x0000600e000075a7 */ /* 0x0022a400080011ff */
[----:B--2---:R-:W-:Y:S05]  /*a330*/  @!P0 NANOSLEEP.SYNCS 0x989680 ;  /* 0x009896800000895d */ /* 0x004fea0003900000 */
[----:B------:R-:W2:Y:S02]  /*a340*/  @!P0 SYNCS.PHASECHK.TRANS64 P0, [R0+URZ+0x60], R14 ;  /* 0x0000600e000085a7 */ /* 0x000ea400080010ff */
[----:B--2---:R-:W-:Y:S05]  /*a350*/  @!P0 BRA `(.L_x_181) ;  /* 0xfffffffc00f08947 */ /* 0x004fea000383ffff */
[----:B------:R-:W-:Y:S05]  /*a360*/  BRA `(.L_x_182) ;  /* 0xffffffa800487947 */ /* 0x000fea000383ffff */
.L_x_93:
[----:B------:R-:W-:Y:S07]  /*a370*/  MOV R0, UR7 ;  /* 0x0000000700007c02 */ /* 0x000fee0008000f00 */
.L_x_183:
[----:B-1----:R1:W2:Y:S02]  /*a380*/  SYNCS.PHASECHK.TRANS64.TRYWAIT P0, [R0+URZ+0x68], R14 ;  /* 0x0000680e000075a7 */ /* 0x0022a400080011ff */
[----:B--2---:R-:W-:Y:S05]  /*a390*/  @!P0 NANOSLEEP.SYNCS 0x989680 ;  /* 0x009896800000895d */ /* 0x004fea0003900000 */
[----:B------:R-:W2:Y:S02]  /*a3a0*/  @!P0 SYNCS.PHASECHK.TRANS64 P0, [R0+URZ+0x68], R14 ;  /* 0x0000680e000085a7 */ /* 0x000ea400080010ff */
[----:B--2---:R-:W-:Y:S05]  /*a3b0*/  @!P0 BRA `(.L_x_183) ;  /* 0xfffffffc00f08947 */ /* 0x004fea000383ffff */
[----:B------:R-:W-:Y:S05]  /*a3c0*/  BRA `(.L_x_184) ;  /* 0xffffffa800a07947 */ /* 0x000fea000383ffff */
.L_x_94:
[----:B------:R-:W-:Y:S07]  /*a3d0*/  MOV R0, UR7 ;  /* 0x0000000700007c02 */ /* 0x000fee0008000f00 */
.L_x_185:
[----:B-1----:R1:W2:Y:S02]  /*a3e0*/  SYNCS.PHASECHK.TRANS64.TRYWAIT P0, [R0+URZ+0x70], R14 ;  /* 0x0000700e000075a7 */ /* 0x0022a400080011ff */
[----:B--2---:R-:W-:Y:S05]  /*a3f0*/  @!P0 NANOSLEEP.SYNCS 0x989680 ;  /* 0x009896800000895d */ /* 0x004fea0003900000 */
[----:B------:R-:W2:Y:S02]  /*a400*/  @!P0 SYNCS.PHASECHK.TRANS64 P0, [R0+URZ+0x70], R14 ;  /* 0x0000700e000085a7 */ /* 0x000ea400080010ff */
[----:B--2---:R-:W-:Y:S05]  /*a410*/  @!P0 BRA `(.L_x_185) ;  /* 0xfffffffc00f08947 */ /* 0x004fea000383ffff */
[----:B------:R-:W-:Y:S05]  /*a420*/  BRA `(.L_x_186) ;  /* 0xffffffa800fc7947 */ /* 0x000fea000383ffff */
.L_x_95:
[----:B------:R-:W-:Y:S07]  /*a430*/  MOV R0, UR7 ;  /* 0x0000000700007c02 */ /* 0x000fee0008000f00 */
.L_x_187:
[----:B-1----:R1:W2:Y:S02]  /*a440*/  SYNCS.PHASECHK.TRANS64.TRYWAIT P0, [R0+URZ+0x78], R14 ;  /* 0x0000780e000075a7 */ /* 0x0022a400080011ff */
[----:B--2---:R-:W-:Y:S05]  /*a450*/  @!P0 NANOSLEEP.SYNCS 0x989680 ;  /* 0x009896800000895d */ /* 0x004fea0003900000 */
[----:B------:R-:W2:Y:S02]  /*a460*/  @!P0 SYNCS.PHASECHK.TRANS64 P0, [R0+URZ+0x78], R14 ;  /* 0x0000780e000085a7 */ /* 0x000ea400080010ff */
[----:B--2---:R-:W-:Y:S05]  /*a470*/  @!P0 BRA `(.L_x_187) ;  /* 0xfffffffc00f08947 */ /* 0x004fea000383ffff */
[----:B------:R-:W-:Y:S05]  /*a480*/  BRA `(.L_x_188) ;  /* 0xffffffac009c7947 */ /* 0x000fea000383ffff */
.L_x_97:
[----:B------:R-:W-:-:S07]  /*a490*/  MOV R0, UR7 ;  /* 0x0000000700007c02 */ /* 0x000fce0008000f00 */
.L_x_189:
[----:B-1----:R1:W4:Y:S02]  /*a4a0*/  SYNCS.PHASECHK.TRANS64.TRYWAIT P0, [R0+URZ+0x60], R2 ;  /* 0x00006002000075a7 */ /* 0x00232400080011ff */
[----:B----4-:R-:W-:Y:S05]  /*a4b0*/  @!P0 NANOSLEEP.SYNCS 0x989680 ;  /* 0x009896800000895d */ /* 0x010fea0003900000 */
[----:B------:R-:W4:Y:S02]  /*a4c0*/  @!P0 SYNCS.PHASECHK.TRANS64 P0, [R0+URZ+0x60], R2 ;  /* 0x00006002000085a7 */ /* 0x000f2400080010ff */
[----:B----4-:R-:W-:Y:S05]  /*a4d0*/  @!P0 BRA `(.L_x_189) ;  /* 0xfffffffc00f08947 */ /* 0x010fea000383ffff */
[----:B------:R-:W-:Y:S05]  /*a4e0*/  BRA `(.L_x_190) ;  /* 0xffffffb000247947 */ /* 0x000fea000383ffff */
.L_x_98:
[----:B-1----:R-:W-:-:S07]  /*a4f0*/  MOV R0, UR7 ;  /* 0x0000000700007c02 */ /* 0x002fce0008000f00 */
.L_x_191:
[----:B-1----:R1:W4:Y:S02]  /*a500*/  SYNCS.PHASECHK.TRANS64.TRYWAIT P0, [R0+URZ+0x68], R2 ;  /* 0x00006802000075a7 */ /* 0x00232400080011ff */
[----:B----4-:R-:W-:Y:S05]  /*a510*/  @!P0 NANOSLEEP.SYNCS 0x989680 ;  /* 0x009896800000895d */ /* 0x010fea0003900000 */
[----:B------:R-:W4:Y:S02]  /*a520*/  @!P0 SYNCS.PHASECHK.TRANS64 P0, [R0+URZ+0x68], R2 ;  /* 0x00006802000085a7 */ /* 0x000f2400080010ff */
[----:B----4-:R-:W-:Y:S05]  /*a530*/  @!P0 BRA `(.L_x_191) ;  /* 0xfffffffc00f08947 */ /* 0x010fea000383ffff */
[----:B------:R-:W-:Y:S05]  /*a540*/  BRA `(.L_x_192) ;  /* 0xffffffb000147947 */ /* 0x000fea000383ffff */
.L_x_99:
[----:B-1----:R-:W-:-:S07]  /*a550*/  MOV R0, UR7 ;  /* 0x0000000700007c02 */ /* 0x002fce0008000f00 */
.L_x_193:
[----:B-1----:R1:W4:Y:S02]  /*a560*/  SYNCS.PHASECHK.TRANS64.TRYWAIT P0, [R0+URZ+0x70], R2 ;  /* 0x00007002000075a7 */ /* 0x00232400080011ff */
[----:B----4-:R-:W-:Y:S05]  /*a570*/  @!P0 NANOSLEEP.SYNCS 0x989680 ;  /* 0x009896800000895d */ /* 0x010fea0003900000 */
[----:B------:R-:W4:Y:S02]  /*a580*/  @!P0 SYNCS.PHASECHK.TRANS64 P0, [R0+URZ+0x70], R2 ;  /* 0x00007002000085a7 */ /* 0x000f2400080010ff */
[----:B----4-:R-:W-:Y:S05]  /*a590*/  @!P0 BRA `(.L_x_193) ;  /* 0xfffffffc00f08947 */ /* 0x010fea000383ffff */
[----:B------:R-:W-:Y:S05]  /*a5a0*/  BRA `(.L_x_194) ;  /* 0xffffffb000047947 */ /* 0x000fea000383ffff */
.L_x_101:
[----:B--2---:R2:W3:Y:S02]  /*a5b0*/  SYNCS.PHASECHK.TRANS64.TRYWAIT P0, [R0+URZ+0x90], R2 ;  /* 0x00009002000075a7 */ /* 0x0044e400080011ff */
[----:B---3--:R-:W-:Y:S05]  /*a5c0*/  @!P0 NANOSLEEP.SYNCS 0x989680 ;  /* 0x009896800000895d */ /* 0x008fea0003900000 */
[----:B------:R-:W3:Y:S02]  /*a5d0*/  @!P0 SYNCS.PHASECHK.TRANS64 P0, [R0+URZ+0x90], R2 ;  /* 0x00009002000085a7 */ /* 0x000ee400080010ff */
[----:B---3--:R-:W-:Y:S05]  /*a5e0*/  @!P0 BRA `(.L_x_101) ;  /* 0xfffffffc00f08947 */ /* 0x008fea000383ffff */
[----:B------:R-:W-:Y:S05]  /*a5f0*/  BRA `(.L_x_195) ;  /* 0xffffffb000e07947 */ /* 0x000fea000383ffff */
.L_x_112:
[----:B-1----:R-:W-:Y:S04]  /*a600*/  MOV R2, UR48 ;  /* 0x0000003000027c02 */ /* 0x002fe80008000f00 */
[----:B------:R1:W3:Y:S03]  /*a610*/  SYNCS.PHASECHK.TRANS64.TRYWAIT P1, [R2+URZ+0x40], R3 ;  /* 0x00004003020075a7 */ /* 0x0002e600080211ff */
[----:B---3--:R-:W-:Y:S05]  /*a620*/  @!P1 NANOSLEEP.SYNCS 0x989680 ;  /* 0x009896800000995d */ /* 0x008fea0003900000 */
[----:B------:R-:W3:Y:S02]  /*a630*/  @!P1 SYNCS.PHASECHK.TRANS64 P1, [R2+URZ+0x40], R3 ;  /* 0x00004003020095a7 */ /* 0x000ee400080210ff */
[----:B---3--:R-:W-:Y:S05]  /*a640*/  @!P1 BRA `(.L_x_112) ;  /* 0xfffffffc00ec9947 */ /* 0x008fea000383ffff */
[----:B------:R-:W-:Y:S05]  /*a650*/  BRA `(.L_x_111) ;  /* 0xffffffbc00ec7947 */ /* 0x000fea000383ffff */
.L_x_114:
[----:B-1----:R1:W4:Y:S02]  /*a660*/  SYNCS.PHASECHK.TRANS64.TRYWAIT P0, [R112+URZ+0xb0], R0 ;  /* 0x0000b000700075a7 */ /* 0x00232400080011ff */
[----:B----4-:R-:W-:Y:S05]  /*a670*/  @!P0 NANOSLEEP.SYNCS 0x989680 ;  /* 0x009896800000895d */ /* 0x010fea0003900000 */
[----:B------:R-:W4:Y:S02]  /*a680*/  @!P0 SYNCS.PHASECHK.TRANS64 P0, [R112+URZ+0xb0], R0 ;  /* 0x0000b000700085a7 */ /* 0x000f2400080010ff */
[----:B----4-:R-:W-:Y:S05]  /*a690*/  @!P0 BRA `(.L_x_114) ;  /* 0xfffffffc00f08947 */ /* 0x010fea000383ffff */
[----:B------:R-:W-:Y:S05]  /*a6a0*/  BRA `(.L_x_113) ;  /* 0xffffffc000147947 */ /* 0x000fea000383ffff */
.L_x_123:
[----:B--2---:R2:W4:Y:S02]  /*a6b0*/  SYNCS.PHASECHK.TRANS64.TRYWAIT P0, [R2+URZ+0x40], R0 ;  /* 0x00004000020075a7 */ /* 0x00452400080011ff */
[----:B----4-:R-:W-:Y:S05]  /*a6c0*/  @!P0 NANOSLEEP.SYNCS 0x989680 ;  /* 0x009896800000895d */ /* 0x010fea0003900000 */
[----:B------:R-:W4:Y:S02]  /*a6d0*/  @!P0 SYNCS.PHASECHK.TRANS64 P0, [R2+URZ+0x40], R0 ;  /* 0x00004000020085a7 */ /* 0x000f2400080010ff */
[----:B----4-:R-:W-:Y:S05]  /*a6e0*/  @!P0 BRA `(.L_x_123) ;  /* 0xfffffffc00f08947 */ /* 0x010fea000383ffff */
[----:B------:R-:W-:Y:S05]  /*a6f0*/  BRA `(.L_x_122) ;  /* 0xffffffcc00007947 */ /* 0x000fea000383ffff */
.L_x_131:
[----:B--2---:R2:W4:Y:S02]  /*a700*/  SYNCS.PHASECHK.TRANS64.TRYWAIT P0, [R0+URZ+0x40], R6 ;  /* 0x00004006000075a7 */ /* 0x00452400080011ff */
[----:B----4-:R-:W-:Y:S05]  /*a710*/  @!P0 NANOSLEEP.SYNCS 0x989680 ;  /* 0x009896800000895d */ /* 0x010fea0003900000 */
[----:B------:R-:W4:Y:S02]  /*a720*/  @!P0 SYNCS.PHASECHK.TRANS64 P0, [R0+URZ+0x40], R6 ;  /* 0x00004006000085a7 */ /* 0x000f2400080010ff */
[----:B----4-:R-:W-:Y:S05]  /*a730*/  @!P0 BRA `(.L_x_131) ;  /* 0xfffffffc00f08947 */ /* 0x010fea000383ffff */
[----:B------:R-:W-:Y:S05]  /*a740*/  BRA `(.L_x_130) ;  /* 0xffffffd800147947 */ /* 0x000fea000383ffff */
.L_x_139:
[----:B--2---:R2:W4:Y:S02]  /*a750*/  SYNCS.PHASECHK.TRANS64.TRYWAIT P0, [R0+URZ+0x40], R5 ;  /* 0x00004005000075a7 */ /* 0x00452400080011ff */
[----:B----4-:R-:W-:Y:S05]  /*a760*/  @!P0 NANOSLEEP.SYNCS 0x989680 ;  /* 0x009896800000895d */ /* 0x010fea0003900000 */
[----:B------:R-:W4:Y:S02]  /*a770*/  @!P0 SYNCS.PHASECHK.TRANS64 P0, [R0+URZ+0x40], R5 ;  /* 0x00004005000085a7 */ /* 0x000f2400080010ff */
[----:B----4-:R-:W-:Y:S05]  /*a780*/  @!P0 BRA `(.L_x_139) ;  /* 0xfffffffc00f08947 */ /* 0x010fea000383ffff */
[----:B------:R-:W-:Y:S05]  /*a790*/  BRA `(.L_x_138) ;  /* 0xffffffe400287947 */ /* 0x000fea000383ffff */
        .weak           $__internal_0_$__cuda_sm10x_tcgen05_guardrail_trap_col_being_dealloced_not_returned_by_alloc
        .type           $__internal_0_$__cuda_sm10x_tcgen05_guardrail_trap_col_being_dealloced_not_returned_by_alloc,@function
        .size           $__internal_0_$__cuda_sm10x_tcgen05_guardrail_trap_col_being_dealloced_not_returned_by_alloc,($__internal_1_$__cuda_sm10x_tcgen05_guardrail_trap_phase_invalid_during_alloc - $__internal_0_$__cuda_sm10x_tcgen05_guardrail_trap_col_being_dealloced_not_returned_by_alloc)
$__internal_0_$__cuda_sm10x_tcgen05_guardrail_trap_col_being_dealloced_not_returned_by_alloc:
[----:B------:R-:W-:Y:S05]  /*a7a0*/  BPT.TRAP 0x1 ;  /* 0x000000040000795c */ /* 0x000fea0000300000 */
[----:B------:R-:W-:-:S04]  /*a7b0*/  HFMA2 R3, -RZ, RZ, 0, 0 ;  /* 0x00000000ff037431 */ /* 0x000fc800000001ff */
[----:B------:R-:W-:Y:S05]  /*a7c0*/  RET.REL.NODEC R2 `(_ZN7cutlass13device_kernelINS_4gemm6kernel13GemmUniversalIN4cute5tupleIJiiiiEEENS1_10collective13CollectiveMmaINS1_35MainloopSm100TmaUmmaWarpSpecializedILi4ELi2ELi4ENS5_IJNS4_1CILi2EEENSA_ILi1EEESC_EEEEENS5_IJNSA_ILi128EEENSA_ILi256EEESF_EEENS_10bfloat16_tENS5_IJlSC_lEEESI_SJ_NS4_8TiledMMAINS4_8MMA_AtomIJNS4_26SM100_MMA_F16BF16_2x1SM_SSISI_SI_fLi128ELi256ELNS4_4UMMA5MajorE0ELSO_0ELNSN_7ScaleInE0ELSP_0EEEEEENS4_6LayoutINS5_IJSC_SC_SC_EEENS5_IJNSA_ILi0EEESU_SU_EEEEENS5_IJNS4_10UnderscoreESX_SX_EEEEENS4_18SM100_TMA_2SM_LOADENS4_14ComposedLayoutINS4_7SwizzleILi3ELi4ELi3EEENS4_18smem_ptr_flag_bitsILi16EEENSS_INS5_IJNSA_ILi8EEENSA_ILi64EEEEEENS5_IJS17_SC_EEEEEEEvNS4_8identityES10_S1B_vS1C_EENS_8epilogue10collective18CollectiveEpilogueINS1E_23Sm100TmaWarpSpecializedILi4ELi2ELi32ELb1ELb0EEEJNS5_IJS17_SG_SF_EEENS5_IJNSS_IS17_SC_EENSS_INS5_IJNSA_ILi32EEESB_EEENS5_IJSC_SF_EEEEEEEESI_SJ_SI_SJ_NS1E_6fusion15FusionCallbacksIS1I_NS1Q_17LinearCombinationISI_fSI_fLNS_15FloatRoundStyleE2EEES1J_S1P_JEEENS4_5SM1004TMEM4LOAD26SM100_TMEM_LOAD_32dp32b32xENS4_13SM90_TMA_LOADENS11_INS12_ILi2ELi4ELi3EEES15_NSS_INS5_IJS16_S1L_EEENS5_IJS1L_SC_EEEEEEENS4_39AutoVectorizingCopyWithAssumedAlignmentILi128EEENS4_14SM90_TMA_STOREES25_S27_S27_EEEvvEEEEvNT_6ParamsE) ;  /* 0xffffff58020c7950 */ /* 0x000fea0003c3ffff */
        .weak           $__internal_1_$__cuda_sm10x_tcgen05_guardrail_trap_phase_invalid_during_alloc
        .type           $__internal_1_$__cuda_sm10x_tcgen05_guardrail_trap_phase_invalid_during_alloc,@function
        .size           $__internal_1_$__cuda_sm10x_tcgen05_guardrail_trap_phase_invalid_during_alloc,($__internal_2_$__cuda_sm10x_tcgen05_guardrail_trap_unallocated_columns_being_dealloced - $__internal_1_$__cuda_sm10x_tcgen05_guardrail_trap_phase_invalid_during_alloc)
$__internal_1_$__cuda_sm10x_tcgen05_guardrail_trap_phase_invalid_during_alloc:
[----:B------:R-:W-:Y:S05]  /*a7d0*/  BPT.TRAP 0x1 ;  /* 0x000000040000795c */ /* 0x000fea0000300000 */
[----:B------:R-:W-:-:S04]  /*a7e0*/  MOV R3, 0x0 ;  /* 0x0000000000037802 */ /* 0x000fc80000000f00 */
[----:B------:R-:W-:Y:S05]  /*a7f0*/  RET.REL.NODEC R2 `(_ZN7cutlass13device_kernelINS_4gemm6kernel13GemmUniversalIN4cute5tupleIJiiiiEEENS1_10collective13CollectiveMmaINS1_35MainloopSm100TmaUmmaWarpSpecializedILi4ELi2ELi4ENS5_IJNS4_1CILi2EEENSA_ILi1EEESC_EEEEENS5_IJNSA_ILi128EEENSA_ILi256EEESF_EEENS_10bfloat16_tENS5_IJlSC_lEEESI_SJ_NS4_8TiledMMAINS4_8MMA_AtomIJNS4_26SM100_MMA_F16BF16_2x1SM_SSISI_SI_fLi128ELi256ELNS4_4UMMA5MajorE0ELSO_0ELNSN_7ScaleInE0ELSP_0EEEEEENS4_6LayoutINS5_IJSC_SC_SC_EEENS5_IJNSA_ILi0EEESU_SU_EEEEENS5_IJNS4_10UnderscoreESX_SX_EEEEENS4_18SM100_TMA_2SM_LOADENS4_14ComposedLayoutINS4_7SwizzleILi3ELi4ELi3EEENS4_18smem_ptr_flag_bitsILi16EEENSS_INS5_IJNSA_ILi8EEENSA_ILi64EEEEEENS5_IJS17_SC_EEEEEEEvNS4_8identityES10_S1B_vS1C_EENS_8epilogue10collective18CollectiveEpilogueINS1E_23Sm100TmaWarpSpecializedILi4ELi2ELi32ELb1ELb0EEEJNS5_IJS17_SG_SF_EEENS5_IJNSS_IS17_SC_EENSS_INS5_IJNSA_ILi32EEESB_EEENS5_IJSC_SF_EEEEEEEESI_SJ_SI_SJ_NS1E_6fusion15FusionCallbacksIS1I_NS1Q_17LinearCombinationISI_fSI_fLNS_15FloatRoundStyleE2EEES1J_S1P_JEEENS4_5SM1004TMEM4LOAD26SM100_TMEM_LOAD_32dp32b32xENS4_13SM90_TMA_LOADENS11_INS12_ILi2ELi4ELi3EEES15_NSS_INS5_IJS16_S1L_EEENS5_IJS1L_SC_EEEEEEENS4_39AutoVectorizingCopyWithAssumedAlignmentILi128EEENS4_14SM90_TMA_STOREES25_S27_S27_EEEvvEEEEvNT_6ParamsE) ;  /* 0xffffff5802007950 */ /* 0x000fea0003c3ffff */
        .weak           $__internal_2_$__cuda_sm10x_tcgen05_guardrail_trap_unallocated_columns_being_dealloced
        .type           $__internal_2_$__cuda_sm10x_tcgen05_guardrail_trap_unallocated_columns_being_dealloced,@function
        .size           $__internal_2_$__cuda_sm10x_tcgen05_guardrail_trap_unallocated_columns_being_dealloced,(.L_x_197 - $__internal_2_$__cuda_sm10x_tcgen05_guardrail_trap_unallocated_columns_being_dealloced)
$__internal_2_$__cuda_sm10x_tcgen05_guardrail_trap_unallocated_columns_being_dealloced:
[----:B------:R-:W-:Y:S05]  /*a800*/  BPT.TRAP 0x1 ;  /* 0x000000040000795c */ /* 0x000fea0000300000 */
[----:B------:R-:W-:-:S04]  /*a810*/  HFMA2 R3, -RZ, RZ, 0, 0 ;  /* 0x00000000ff037431 */ /* 0x000fc800000001ff */
[----:B------:R-:W-:Y:S05]  /*a820*/  RET.REL.NODEC R2 `(_ZN7cutlass13device_kernelINS_4gemm6kernel13GemmUniversalIN4cute5tupleIJiiiiEEENS1_10collective13CollectiveMmaINS1_35MainloopSm100TmaUmmaWarpSpecializedILi4ELi2ELi4ENS5_IJNS4_1CILi2EEENSA_ILi1EEESC_EEEEENS5_IJNSA_ILi128EEENSA_ILi256EEESF_EEENS_10bfloat16_tENS5_IJlSC_lEEESI_SJ_NS4_8TiledMMAINS4_8MMA_AtomIJNS4_26SM100_MMA_F16BF16_2x1SM_SSISI_SI_fLi128ELi256ELNS4_4UMMA5MajorE0ELSO_0ELNSN_7ScaleInE0ELSP_0EEEEEENS4_6LayoutINS5_IJSC_SC_SC_EEENS5_IJNSA_ILi0EEESU_SU_EEEEENS5_IJNS4_10UnderscoreESX_SX_EEEEENS4_18SM100_TMA_2SM_LOADENS4_14ComposedLayoutINS4_7SwizzleILi3ELi4ELi3EEENS4_18smem_ptr_flag_bitsILi16EEENSS_INS5_IJNSA_ILi8EEENSA_ILi64EEEEEENS5_IJS17_SC_EEEEEEEvNS4_8identityES10_S1B_vS1C_EENS_8epilogue10collective18CollectiveEpilogueINS1E_23Sm100TmaWarpSpecializedILi4ELi2ELi32ELb1ELb0EEEJNS5_IJS17_SG_SF_EEENS5_IJNSS_IS17_SC_EENSS_INS5_IJNSA_ILi32EEESB_EEENS5_IJSC_SF_EEEEEEEESI_SJ_SI_SJ_NS1E_6fusion15FusionCallbacksIS1I_NS1Q_17LinearCombinationISI_fSI_fLNS_15FloatRoundStyleE2EEES1J_S1P_JEEENS4_5SM1004TMEM4LOAD26SM100_TMEM_LOAD_32dp32b32xENS4_13SM90_TMA_LOADENS11_INS12_ILi2ELi4ELi3EEES15_NSS_INS5_IJS16_S1L_EEENS5_IJS1L_SC_EEEEEEENS4_39AutoVectorizingCopyWithAssumedAlignmentILi128EEENS4_14SM90_TMA_STOREES25_S27_S27_EEEvvEEEEvNT_6ParamsE) ;  /* 0xffffff5402f47950 */ /* 0x000fea0003c3ffff */
.L_x_196:
[----:B------:R-:W-:-:S00]  /*a830*/  BRA `(.L_x_196) ;  /* 0xfffffffc00fc7947 */ /* 0x000fc0000383ffff */
[----:B------:R-:W-:-:S00]  /*a840*/  NOP ;  /* 0x0000000000007918 */ /* 0x000fc00000000000 */
        /* <DEDUP_REMOVED lines=11> */
.L_x_197:


//--------------------- .nv.global.init           --------------------------
	.section	.nv.global.init,"aw",@progbits
.nv.global.init:
	.type		$str$27,@object
	.size		$str$27,($str$28 - $str$27)
$str$27:
        /*0000*/ 	.byte	0x28, 0x61, 0x64, 0x64, 0x72, 0x65, 0x73, 0x73, 0x20, 0x26, 0x20, 0x6d, 0x61, 0x73, 0x6b, 0x29
        /*0010*/ 	.byte	0x20, 0x3d, 0x3d, 0x20, 0x30, 0x00
	.type		$str$28,@object
	.size		$str$28,($str$26 - $str$28)
$str$28:
        /*0016*/ 	.byte	0x2f, 0x74, 0x6d, 0x70, 0x2f, 0x63, 0x75, 0x74, 0x6c, 0x61, 0x73, 0x73, 0x5f, 0x73, 0x77, 0x65
        /*0026*/ 	.byte	0x65, 0x70, 0x5f, 0x73, 0x72, 0x63, 0x2f, 0x69, 0x6e, 0x63, 0x6c, 0x75, 0x64, 0x65, 0x2f, 0x63
        /*0036*/ 	.byte	0x75, 0x74, 0x65, 0x2f, 0x70, 0x6f, 0x69, 0x6e, 0x74, 0x65, 0x72, 0x5f, 0x66, 0x6c, 0x61, 0x67
        /*0046*/ 	.byte	0x67, 0x65, 0x64, 0x2e, 0x68, 0x70, 0x70, 0x00
	.type		$str$26,@object
	.size		$str$26,($str$25 - $str$26)
$str$26:
        /*004e*/ 	.byte	0x2f, 0x74, 0x6d, 0x70, 0x2f, 0x63, 0x75, 0x74, 0x6c, 0x61, 0x73, 0x73, 0x5f, 0x73, 0x77, 0x65
        /*005e*/ 	.byte	0x65, 0x70, 0x5f, 0x73, 0x72, 0x63, 0x2f, 0x69, 0x6e, 0x63, 0x6c, 0x75, 0x64, 0x65, 0x2f, 0x63
        /*006e*/ 	.byte	0x75, 0x74, 0x65, 0x2f, 0x61, 0x74, 0x6f, 0x6d, 0x2f, 0x63, 0x6f, 0x70, 0x79, 0x5f, 0x74, 0x72
        /*007e*/ 	.byte	0x61, 0x69, 0x74, 0x73, 0x5f, 0x73, 0x6d, 0x31, 0x30, 0x30, 0x2e, 0x68, 0x70, 0x70, 0x00
	.type		$str$25,@object
	.size		$str$25,(__unnamed_1 - $str$25)
$str$25:
        /*008d*/ 	.byte	0x28, 0x28, 0x75, 0x69, 0x6e, 0x74, 0x33, 0x32, 0x5f, 0x74, 0x28, 0x74, 0x68, 0x72, 0x65, 0x61
        /*009d*/ 	.byte	0x64, 0x49, 0x64, 0x78, 0x2e, 0x78, 0x29, 0x20, 0x2f, 0x20, 0x33, 0x32, 0x29, 0x20, 0x25, 0x20
        /*00ad*/ 	.byte	0x34, 0x29, 0x20, 0x3d, 0x3d, 0x20, 0x28, 0x28, 0x28, 0x74, 0x6d, 0x65, 0x6d, 0x5f, 0x61, 0x64
        /*00bd*/ 	.byte	0x64, 0x72, 0x20, 0x3e, 0x3e, 0x20, 0x31, 0x36, 0x29, 0x20, 0x2f, 0x20, 0x33, 0x32, 0x29, 0x20
        /*00cd*/ 	.byte	0x25, 0x20, 0x34, 0x29, 0x00
	.type		__unnamed_1,@object
	.size		__unnamed_1,(__unnamed_2 - __unnamed_1)
__unnamed_1:
        /*00d2*/ 	.byte	0x61, 0x75, 0x74, 0x6f, 0x20, 0x63, 0x75, 0x74, 0x65, 0x3a, 0x3a, 0x61, 0x73, 0x5f, 0x70, 0x6f
        /* <DEDUP_REMOVED lines=24> */
        /*0262*/ 	.byte	0x43, 0x3c, 0x34, 0x30, 0x39, 0x36, 0x3e, 0x3e, 0x3e, 0x3e, 0x5d, 0x00
	.type		__unnamed_2,@object
	.size		__unnamed_2,(.L_2 - __unnamed_2)
__unnamed_2:
        /* <DEDUP_REMOVED lines=42> */
        /*050e*/ 	.byte	0x3e, 0x3e, 0x5d, 0x00
.L_2:


//--------------------- .nv.shared._ZN7cutlass13device_kernelINS_4gemm6kernel13GemmUniversalIN4cute5tupleIJiiiiEEENS1_10collective13CollectiveMmaINS1_35MainloopSm100TmaUmmaWarpSpecializedILi4ELi2ELi4ENS5_IJNS4_1CILi2EEENSA_ILi1EEESC_EEEEENS5_IJNSA_ILi128EEENSA_ILi256EEESF_EEENS_10bfloat16_tENS5_IJlSC_lEEESI_SJ_NS4_8TiledMMAINS4_8MMA_AtomIJNS4_26SM100_MMA_F16BF16_2x1SM_SSISI_SI_fLi128ELi256ELNS4_4UMMA5MajorE0ELSO_0ELNSN_7ScaleInE0ELSP_0EEEEEENS4_6LayoutINS5_IJSC_SC_SC_EEENS5_IJNSA_ILi0EEESU_SU_EEEEENS5_IJNS4_10UnderscoreESX_SX_EEEEENS4_18SM100_TMA_2SM_LOADENS4_14ComposedLayoutINS4_7SwizzleILi3ELi4ELi3EEENS4_18smem_ptr_flag_bitsILi16EEENSS_INS5_IJNSA_ILi8EEENSA_ILi64EEEEEENS5_IJS17_SC_EEEEEEEvNS4_8identityES10_S1B_vS1C_EENS_8epilogue10collective18CollectiveEpilogueINS1E_23Sm100TmaWarpSpecializedILi4ELi2ELi32ELb1ELb0EEEJNS5_IJS17_SG_SF_EEENS5_IJNSS_IS17_SC_EENSS_INS5_IJNSA_ILi32EEESB_EEENS5_IJSC_SF_EEEEEEEESI_SJ_SI_SJ_NS1E_6fusion15FusionCallbacksIS1I_NS1Q_17LinearCombinationISI_fSI_fLNS_15FloatRoundStyleE2EEES1J_S1P_JEEENS4_5SM1004TMEM4LOAD26SM100_TMEM_LOAD_32dp32b32xENS4_13SM90_TMA_LOADENS11_INS12_ILi2ELi4ELi3EEES15_NSS_INS5_IJS16_S1L_EEENS5_IJS1L_SC_EEEEEEENS4_39AutoVectorizingCopyWithAssumedAlignmentILi128EEENS4_14SM90_TMA_STOREES25_S27_S27_EEEvvEEEEvNT_6ParamsE --------------------------
	.section	.nv.shared._ZN7cutlass13device_kernelINS_4gemm6kernel13GemmUniversalIN4cute5tupleIJiiiiEEENS1_10collective13CollectiveMmaINS1_35MainloopSm100TmaUmmaWarpSpecializedILi4ELi2ELi4ENS5_IJNS4_1CILi2EEENSA_ILi1EEESC_EEEEENS5_IJNSA_ILi128EEENSA_ILi256EEESF_EEENS_10bfloat16_tENS5_IJlSC_lEEESI_SJ_NS4_8TiledMMAINS4_8MMA_AtomIJNS4_26SM100_MMA_F16BF16_2x1SM_SSISI_SI_fLi128ELi256ELNS4_4UMMA5MajorE0ELSO_0ELNSN_7ScaleInE0ELSP_0EEEEEENS4_6LayoutINS5_IJSC_SC_SC_EEENS5_IJNSA_ILi0EEESU_SU_EEEEENS5_IJNS4_10UnderscoreESX_SX_EEEEENS4_18SM100_TMA_2SM_LOADENS4_14ComposedLayoutINS4_7SwizzleILi3ELi4ELi3EEENS4_18smem_ptr_flag_bitsILi16EEENSS_INS5_IJNSA_ILi8EEENSA_ILi64EEEEEENS5_IJS17_SC_EEEEEEEvNS4_8identityES10_S1B_vS1C_EENS_8epilogue10collective18CollectiveEpilogueINS1E_23Sm100TmaWarpSpecializedILi4ELi2ELi32ELb1ELb0EEEJNS5_IJS17_SG_SF_EEENS5_IJNSS_IS17_SC_EENSS_INS5_IJNSA_ILi32EEESB_EEENS5_IJSC_SF_EEEEEEEESI_SJ_SI_SJ_NS1E_6fusion15FusionCallbacksIS1I_NS1Q_17LinearCombinationISI_fSI_fLNS_15FloatRoundStyleE2EEES1J_S1P_JEEENS4_5SM1004TMEM4LOAD26SM100_TMEM_LOAD_32dp32b32xENS4_13SM90_TMA_LOADENS11_INS12_ILi2ELi4ELi3EEES15_NSS_INS5_IJS16_S1L_EEENS5_IJS1L_SC_EEEEEEENS4_39AutoVectorizingCopyWithAssumedAlignmentILi128EEENS4_14SM90_TMA_STOREES25_S27_S27_EEEvvEEEEvNT_6ParamsE,"aw",@nobits
	.sectionflags	@""
	.align	16
	.zero		1024


//--------------------- .nv.shared.reserved.0     --------------------------
	.section	.nv.shared.reserved.0,"aw",@nobits
	.weak		__nv_reservedSMEM_offset_0_alias
	.size		__nv_reservedSMEM_offset_0_alias, 0, 64
	.other		__nv_reservedSMEM_offset_0_alias,@"STO_CUDA_RESERVED_SHARED STV_DEFAULT"
__nv_reservedSMEM_offset_0_alias:
	.zero		0
.nv.shared.reserved.0:
	.zero		64
	.weak		__nv_reservedSMEM_tcgen05_partition
	.type		__nv_reservedSMEM_tcgen05_partition,@object
	.size		__nv_reservedSMEM_tcgen05_partition,(.L_0 - __nv_reservedSMEM_tcgen05_partition)
__nv_reservedSMEM_tcgen05_partition:
	.zero		32
.L_0:


//--------------------- .nv.global                --------------------------
	.section	.nv.global,"aw",@nobits
.nv.global:
	.type		_ZN40_INTERNAL_22135473_4_k_cu_fb49935d_279624cute1_E,@object
	.size		_ZN40_INTERNAL_22135473_4_k_cu_fb49935d_279624cute1_E,(_ZN40_INTERNAL_22135473_4_k_cu_fb49935d_279624cuda3std3__45__cpo6cbeginE - _ZN40_INTERNAL_22135473_4_k_cu_fb49935d_279624cute1_E)
_ZN40_INTERNAL_22135473_4_k_cu_fb49935d_279624cute1_E:
	.zero		1
	.type		_ZN40_INTERNAL_22135473_4_k_cu_fb49935d_279624cuda3std3__45__cpo6cbeginE,@object
	.size		_ZN40_INTERNAL_22135473_4_k_cu_fb49935d_279624cuda3std3__45__cpo6cbeginE,(_ZN40_INTERNAL_22135473_4_k_cu_fb49935d_279624cuda3std3__48in_placeE - _ZN40_INTERNAL_22135473_4_k_cu_fb49935d_279624cuda3std3__45__cpo6cbeginE)
_ZN40_INTERNAL_22135473_4_k_cu_fb49935d_279624cuda3std3__45__cpo6cbeginE:
	.zero		1
	.type		_ZN40_INTERNAL_22135473_4_k_cu_fb49935d_279624cuda3std3__48in_placeE,@object
	.size		_ZN40_INTERNAL_22135473_4_k_cu_fb49935d_279624cuda3std3__48in_placeE,(_ZN40_INTERNAL_22135473_4_k_cu_fb49935d_279624cuda3std6ranges3__45__cpo9iter_moveE - _ZN40_INTERNAL_22135473_4_k_cu_fb49935d_279624cuda3std3__48in_placeE)
_ZN40_INTERNAL_22135473_4_k_cu_fb49935d_279624cuda3std3__48in_placeE:
	.zero		1
	.type		_ZN40_INTERNAL_22135473_4_k_cu_fb49935d_279624cuda3std6ranges3__45__cpo9iter_moveE,@object
	.size		_ZN40_INTERNAL_22135473_4_k_cu_fb49935d_279624cuda3std6ranges3__45__cpo9iter_moveE,(_ZN40_INTERNAL_22135473_4_k_cu_fb49935d_279624cuda3std3__45__cpo5beginE - _ZN40_INTERNAL_22135473_4_k_cu_fb49935d_279624cuda3std6ranges3__45__cpo9iter_moveE)
_ZN40_INTERNAL_22135473_4_k_cu_fb49935d_279624cuda3std6ranges3__45__cpo9iter_moveE:
	.zero		1
	.type		_ZN40_INTERNAL_22135473_4_k_cu_fb49935d_279624cuda3std3__45__cpo5beginE,@object
	.size		_ZN40_INTERNAL_22135473_4_k_cu_fb49935d_279624cuda3std3__45__cpo5beginE,(_ZN40_INTERNAL_22135473_4_k_cu_fb49935d_279624cuda3std3__442_GLOBAL__N__22135473_4_k_cu_fb49935d_279626ignoreE - _ZN40_INTERNAL_22135473_4_k_cu_fb49935d_279624cuda3std3__45__cpo5beginE)
_ZN40_INTERNAL_22135473_4_k_cu_fb49935d_279624cuda3std3__45__cpo5beginE:
	.zero		1
	.type		_ZN40_INTERNAL_22135473_4_k_cu_fb49935d_279624cuda3std3__442_GLOBAL__N__22135473_4_k_cu_fb49935d_279626ignoreE,@object
	.size		_ZN40_INTERNAL_22135473_4_k_cu_fb49935d_279624cuda3std3__442_GLOBAL__N__22135473_4_k_cu_fb49935d_279626ignoreE,(_ZN40_INTERNAL_22135473_4_k_cu_fb49935d_279624cute7productE - _ZN40_INTERNAL_22135473_4_k_cu_fb49935d_279624cuda3std3__442_GLOBAL__N__22135473_4_k_cu_fb49935d_279626ignoreE)
_ZN40_INTERNAL_22135473_4_k_cu_fb49935d_279624cuda3std3__442_GLOBAL__N__22135473_4_k_cu_fb49935d_279626ignoreE:
	.zero		1
	.type		_ZN40_INTERNAL_22135473_4_k_cu_fb49935d_279624cute7productE,@object
	.size		_ZN40_INTERNAL_22135473_4_k_cu_fb49935d_279624cute7productE,(_ZN40_INTERNAL_22135473_4_k_cu_fb49935d_279624cuda3std3__45__cpo3endE - _ZN40_INTERNAL_22135473_4_k_cu_fb49935d_279624cute7productE)
_ZN40_INTERNAL_22135473_4_k_cu_fb49935d_279624cute7productE:
	.zero		1
	.type		_ZN40_INTERNAL_22135473_4_k_cu_fb49935d_279624cuda3std3__45__cpo3endE,@object
	.size		_ZN40_INTERNAL_22135473_4_k_cu_fb49935d_279624cuda3std3__45__cpo3endE,(_ZN40_INTERNAL_22135473_4_k_cu_fb49935d_279624cuda3std3__419piecewise_constructE - _ZN40_INTERNAL_22135473_4_k_cu_fb49935d_279624cuda3std3__45__cpo3endE)
_ZN40_INTERNAL_22135473_4_k_cu_fb49935d_279624cuda3std3__45__cpo3endE:
	.zero		1
	.type		_ZN40_INTERNAL_22135473_4_k_cu_fb49935d_279624cuda3std3__419piecewise_constructE,@object
	.size		_ZN40_INTERNAL_22135473_4_k_cu_fb49935d_279624cuda3std3__419piecewise_constructE,(_ZN40_INTERNAL_22135473_4_k_cu_fb49935d_279624cuda3std3__45__cpo4cendE - _ZN40_INTERNAL_22135473_4_k_cu_fb49935d_279624cuda3std3__419piecewise_constructE)
_ZN40_INTERNAL_22135473_4_k_cu_fb49935d_279624cuda3std3__419piecewise_constructE:
	.zero		1
	.type		_ZN40_INTERNAL_22135473_4_k_cu_fb49935d_279624cuda3std3__45__cpo4cendE,@object
	.size		_ZN40_INTERNAL_22135473_4_k_cu_fb49935d_279624cuda3std3__45__cpo4cendE,(_ZN40_INTERNAL_22135473_4_k_cu_fb49935d_279624cuda3std6ranges3__45__cpo4swapE - _ZN40_INTERNAL_22135473_4_k_cu_fb49935d_279624cuda3std3__45__cpo4cendE)
_ZN40_INTERNAL_22135473_4_k_cu_fb49935d_279624cuda3std3__45__cpo4cendE:
	.zero		1
	.type		_ZN40_INTERNAL_22135473_4_k_cu_fb49935d_279624cuda3std6ranges3__45__cpo4swapE,@object
	.size		_ZN40_INTERNAL_22135473_4_k_cu_fb49935d_279624cuda3std6ranges3__45__cpo4swapE,(.L_10 - _ZN40_INTERNAL_22135473_4_k_cu_fb49935d_279624cuda3std6ranges3__45__cpo4swapE)
_ZN40_INTERNAL_22135473_4_k_cu_fb49935d_279624cuda3std6ranges3__45__cpo4swapE:
	.zero		1
.L_10:


//--------------------- .nv.constant0._ZN7cutlass13device_kernelINS_4gemm6kernel13GemmUniversalIN4cute5tupleIJiiiiEEENS1_10collective13CollectiveMmaINS1_35MainloopSm100TmaUmmaWarpSpecializedILi4ELi2ELi4ENS5_IJNS4_1CILi2EEENSA_ILi1EEESC_EEEEENS5_IJNSA_ILi128EEENSA_ILi256EEESF_EEENS_10bfloat16_tENS5_IJlSC_lEEESI_SJ_NS4_8TiledMMAINS4_8MMA_AtomIJNS4_26SM100_MMA_F16BF16_2x1SM_SSISI_SI_fLi128ELi256ELNS4_4UMMA5MajorE0ELSO_0ELNSN_7ScaleInE0ELSP_0EEEEEENS4_6LayoutINS5_IJSC_SC_SC_EEENS5_IJNSA_ILi0EEESU_SU_EEEEENS5_IJNS4_10UnderscoreESX_SX_EEEEENS4_18SM100_TMA_2SM_LOADENS4_14ComposedLayoutINS4_7SwizzleILi3ELi4ELi3EEENS4_18smem_ptr_flag_bitsILi16EEENSS_INS5_IJNSA_ILi8EEENSA_ILi64EEEEEENS5_IJS17_SC_EEEEEEEvNS4_8identityES10_S1B_vS1C_EENS_8epilogue10collective18CollectiveEpilogueINS1E_23Sm100TmaWarpSpecializedILi4ELi2ELi32ELb1ELb0EEEJNS5_IJS17_SG_SF_EEENS5_IJNSS_IS17_SC_EENSS_INS5_IJNSA_ILi32EEESB_EEENS5_IJSC_SF_EEEEEEEESI_SJ_SI_SJ_NS1E_6fusion15FusionCallbacksIS1I_NS1Q_17LinearCombinationISI_fSI_fLNS_15FloatRoundStyleE2EEES1J_S1P_JEEENS4_5SM1004TMEM4LOAD26SM100_TMEM_LOAD_32dp32b32xENS4_13SM90_TMA_LOADENS11_INS12_ILi2ELi4ELi3EEES15_NSS_INS5_IJS16_S1L_EEENS5_IJS1L_SC_EEEEEEENS4_39AutoVectorizingCopyWithAssumedAlignmentILi128EEENS4_14SM90_TMA_STOREES25_S27_S27_EEEvvEEEEvNT_6ParamsE --------------------------
	.section	.nv.constant0._ZN7cutlass13device_kernelINS_4gemm6kernel13GemmUniversalIN4cute5tupleIJiiiiEEENS1_10collective13CollectiveMmaINS1_35MainloopSm100TmaUmmaWarpSpecializedILi4ELi2ELi4ENS5_IJNS4_1CILi2EEENSA_ILi1EEESC_EEEEENS5_IJNSA_ILi128EEENSA_ILi256EEESF_EEENS_10bfloat16_tENS5_IJlSC_lEEESI_SJ_NS4_8TiledMMAINS4_8MMA_AtomIJNS4_26SM100_MMA_F16BF16_2x1SM_SSISI_SI_fLi128ELi256ELNS4_4UMMA5MajorE0ELSO_0ELNSN_7ScaleInE0ELSP_0EEEEEENS4_6LayoutINS5_IJSC_SC_SC_EEENS5_IJNSA_ILi0EEESU_SU_EEEEENS5_IJNS4_10UnderscoreESX_SX_EEEEENS4_18SM100_TMA_2SM_LOADENS4_14ComposedLayoutINS4_7SwizzleILi3ELi4ELi3EEENS4_18smem_ptr_flag_bitsILi16EEENSS_INS5_IJNSA_ILi8EEENSA_ILi64EEEEEENS5_IJS17_SC_EEEEEEEvNS4_8identityES10_S1B_vS1C_EENS_8epilogue10collective18CollectiveEpilogueINS1E_23Sm100TmaWarpSpecializedILi4ELi2ELi32ELb1ELb0EEEJNS5_IJS17_SG_SF_EEENS5_IJNSS_IS17_SC_EENSS_INS5_IJNSA_ILi32EEESB_EEENS5_IJSC_SF_EEEEEEEESI_SJ_SI_SJ_NS1E_6fusion15FusionCallbacksIS1I_NS1Q_17LinearCombinationISI_fSI_fLNS_15FloatRoundStyleE2EEES1J_S1P_JEEENS4_5SM1004TMEM4LOAD26SM100_TMEM_LOAD_32dp32b32xENS4_13SM90_TMA_LOADENS11_INS12_ILi2ELi4ELi3EEES15_NSS_INS5_IJS16_S1L_EEENS5_IJS1L_SC_EEEEEEENS4_39AutoVectorizingCopyWithAssumedAlignmentILi128EEENS4_14SM90_TMA_STOREES25_S27_S27_EEEvvEEEEvNT_6ParamsE,"a",@progbits
	.sectionflags	@""
	.align	4
.nv.constant0._ZN7cutlass13device_kernelINS_4gemm6kernel13GemmUniversalIN4cute5tupleIJiiiiEEENS1_10collective13CollectiveMmaINS1_35MainloopSm100TmaUmmaWarpSpecializedILi4ELi2ELi4ENS5_IJNS4_1CILi2EEENSA_ILi1EEESC_EEEEENS5_IJNSA_ILi128EEENSA_ILi256EEESF_EEENS_10bfloat16_tENS5_IJlSC_lEEESI_SJ_NS4_8TiledMMAINS4_8MMA_AtomIJNS4_26SM100_MMA_F16BF16_2x1SM_SSISI_SI_fLi128ELi256ELNS4_4UMMA5MajorE0ELSO_0ELNSN_7ScaleInE0ELSP_0EEEEEENS4_6LayoutINS5_IJSC_SC_SC_EEENS5_IJNSA_ILi0EEESU_SU_EEEEENS5_IJNS4_10UnderscoreESX_SX_EEEEENS4_18SM100_TMA_2SM_LOADENS4_14ComposedLayoutINS4_7SwizzleILi3ELi4ELi3EEENS4_18smem_ptr_flag_bitsILi16EEENSS_INS5_IJNSA_ILi8EEENSA_ILi64EEEEEENS5_IJS17_SC_EEEEEEEvNS4_8identityES10_S1B_vS1C_EENS_8epilogue10collective18CollectiveEpilogueINS1E_23Sm100TmaWarpSpecializedILi4ELi2ELi32ELb1ELb0EEEJNS5_IJS17_SG_SF_EEENS5_IJNSS_IS17_SC_EENSS_INS5_IJNSA_ILi32EEESB_EEENS5_IJSC_SF_EEEEEEEESI_SJ_SI_SJ_NS1E_6fusion15FusionCallbacksIS1I_NS1Q_17LinearCombinationISI_fSI_fLNS_15FloatRoundStyleE2EEES1J_S1P_JEEENS4_5SM1004TMEM4LOAD26SM100_TMEM_LOAD_32dp32b32xENS4_13SM90_TMA_LOADENS11_INS12_ILi2ELi4ELi3EEES15_NSS_INS5_IJS16_S1L_EEENS5_IJS1L_SC_EEEEEEENS4_39AutoVectorizingCopyWithAssumedAlignmentILi128EEENS4_14SM90_TMA_STOREES25_S27_S27_EEEvvEEEEvNT_6ParamsE:
	.zero		2944


//--------------------- SYMBOLS --------------------------

	.type		.nv.reservedSmem.offset0,@object
	.size		.nv.reservedSmem.offset0,0x4
	.type		.nv.reservedSmem.cap,@object
	.size		.nv.reservedSmem.cap,0x4
	.type		__assertfail,@function
